def matmul_kernel(
    a_ptr,
    b_ptr,
    c_ptr,
    M,
    N,
    K,
    stride_am,
    stride_ak,
    stride_bk,
    stride_bn,
    stride_cm,
    stride_cn,
    BLOCK_M: tl.constexpr,
    BLOCK_N: tl.constexpr,
    BLOCK_K: tl.constexpr,
    GROUP_M: tl.constexpr,
):
    pid = tl.program_id(axis=0)
    num_pid_m = tl.cdiv(M, BLOCK_M)
    num_pid_n = tl.cdiv(N, BLOCK_N)
    num_pid_in_group = GROUP_M * num_pid_n
    group_id = pid // num_pid_in_group
    first_pid_m = group_id * GROUP_M
    group_size_m = min(num_pid_m - first_pid_m, GROUP_M)
    pid_m = first_pid_m + ((pid % num_pid_in_group) % group_size_m)
    pid_n = (pid % num_pid_in_group) // group_size_m

    offs_am = (pid_m * BLOCK_M + tl.arange(0, BLOCK_M)) % M
    offs_bn = (pid_n * BLOCK_N + tl.arange(0, BLOCK_N)) % N
    offs_k = tl.arange(0, BLOCK_K)
    a_ptrs = a_ptr + offs_am[:, None] * stride_am + offs_k[None, :] * stride_ak
    b_ptrs = b_ptr + offs_k[:, None] * stride_bk + offs_bn[None, :] * stride_bn

    acc = tl.zeros((BLOCK_M, BLOCK_N), dtype=tl.float32)
    for kk in range(0, tl.cdiv(K, BLOCK_K)):
        a = tl.load(a_ptrs, mask=offs_k[None, :] < K - kk * BLOCK_K, other=0.0)
        b = tl.load(b_ptrs, mask=offs_k[:, None] < K - kk * BLOCK_K, other=0.0)
        acc = tl.dot(a, b, acc)
        a_ptrs += BLOCK_K * stride_ak
        b_ptrs += BLOCK_K * stride_bk

    c = acc.to(c_ptr.dtype.element_ty)
    offs_cm = pid_m * BLOCK_M + tl.arange(0, BLOCK_M)
    offs_cn = pid_n * BLOCK_N + tl.arange(0, BLOCK_N)
    c_ptrs = c_ptr + offs_cm[:, None] * stride_cm + offs_cn[None, :] * stride_cn
    mask = (offs_cm[:, None] < M) & (offs_cn[None, :] < N)
    tl.store(c_ptrs, c, mask=mask)

# config = {"BLOCK_K": 32, "BLOCK_M": 16, "BLOCK_N": 128, "GROUP_M": 8, "arch": "sm_100", "dtype": "bf16", "num_ctas": 1, "num_stages": 2, "num_warps": 2}
# arch = sm_100


// ===== COMPILED SASS (sm_100a) =====

	.target	sm_100a

	.elftype	@"ET_EXEC"


//--------------------- .note.nv.tkinfo           --------------------------
	.section	.note.nv.tkinfo,"",@"SHT_NOTE"
	.sectionflags	@"SHF_NOTE_NV_TKINFO"
	.tkinfo
        /*0018*/ 	.word	0x00000081
        /*0030*/ 	.string	""
        /*0030*/ 	.string	"ptxas-blackwell"
        /*0030*/ 	.string	"Cuda compilation tools, release 12.9, V12.9.86"
        /*0030*/ 	.string	"Build cuda_12.9.r12.9/compiler.36037853_0"
        /*0030*/ 	.string	"-v  -suppress-debug-info  -lineinfo  -arch sm_100a "



//--------------------- .note.nv.cuver            --------------------------
	.section	.note.nv.cuver,"",@"SHT_NOTE"
	.sectionflags	@"SHF_NOTE_NV_CUVER"
        /*0018*/ 	.short	0x0001
        /*001a*/ 	.short	0x0064
        /*001c*/ 	.short	0x0001
        /*001e*/ 	.short	0x0000
        /*0020*/ 	.short	0x0001
        /*0022*/ 	.short	0x0000


//--------------------- .nv.info                  --------------------------
	.section	.nv.info,"",@"SHT_CUDA_INFO"
	.align	4


	//----- nvinfo : EIATTR_REGCOUNT
	.align		4
        /*0000*/ 	.byte	0x04, 0x2f
        /*0002*/ 	.short	(.L_1 - .L_0)
	.align		4
.L_0:
        /*0004*/ 	.word	index@(matmul_kernel)
        /*0008*/ 	.word	0x000000ff


	//----- nvinfo : EIATTR_FRAME_SIZE
	.align		4
.L_1:
        /*000c*/ 	.byte	0x04, 0x11
        /*000e*/ 	.short	(.L_3 - .L_2)
	.align		4
.L_2:
        /*0010*/ 	.word	index@(matmul_kernel)
        /*0014*/ 	.word	0x00000000


	//----- nvinfo : EIATTR_MIN_STACK_SIZE
	.align		4
.L_3:
        /*0018*/ 	.byte	0x04, 0x12
        /*001a*/ 	.short	(.L_5 - .L_4)
	.align		4
.L_4:
        /*001c*/ 	.word	index@(matmul_kernel)
        /*0020*/ 	.word	0x00000000
.L_5:


//--------------------- .nv.info.matmul_kernel    --------------------------
	.section	.nv.info.matmul_kernel,"",@"SHT_CUDA_INFO"
	.sectionflags	@""
	.align	4


	//----- nvinfo : EIATTR_CUDA_API_VERSION
	.align		4
        /*0000*/ 	.byte	0x04, 0x37
        /*0002*/ 	.short	(.L_7 - .L_6)
.L_6:
        /*0004*/ 	.word	0x00000081


	//----- nvinfo : EIATTR_KPARAM_INFO
	.align		4
.L_7:
        /*0008*/ 	.byte	0x04, 0x17
        /*000a*/ 	.short	(.L_9 - .L_8)
.L_8:
        /*000c*/ 	.word	0x00000000
        /*0010*/ 	.short	0x000d
        /*0012*/ 	.short	0x0048
        /*0014*/ 	.byte	0x00, 0xf4, 0x21, 0x00


	//----- nvinfo : EIATTR_KPARAM_INFO
	.align		4
.L_9:
        /*0018*/ 	.byte	0x04, 0x17
        /*001a*/ 	.short	(.L_11 - .L_10)
.L_10:
        /*001c*/ 	.word	0x00000000
        /*0020*/ 	.short	0x000c
        /*0022*/ 	.short	0x0040
        /*0024*/ 	.byte	0x00, 0xf4, 0x21, 0x00


	//----- nvinfo : EIATTR_KPARAM_INFO
	.align		4
.L_11:
        /*0028*/ 	.byte	0x04, 0x17
        /*002a*/ 	.short	(.L_13 - .L_12)
.L_12:
        /*002c*/ 	.word	0x00000000
        /*0030*/ 	.short	0x000b
        /*0032*/ 	.short	0x0038
        /*0034*/ 	.byte	0x00, 0xf0, 0x11, 0x00


	//----- nvinfo : EIATTR_KPARAM_INFO
	.align		4
.L_13:
        /*0038*/ 	.byte	0x04, 0x17
        /*003a*/ 	.short	(.L_15 - .L_14)
.L_14:
        /*003c*/ 	.word	0x00000000
        /*0040*/ 	.short	0x000a
        /*0042*/ 	.short	0x0034
        /*0044*/ 	.byte	0x00, 0xf0, 0x11, 0x00


	//----- nvinfo : EIATTR_KPARAM_INFO
	.align		4
.L_15:
        /*0048*/ 	.byte	0x04, 0x17
        /*004a*/ 	.short	(.L_17 - .L_16)
.L_16:
        /*004c*/ 	.word	0x00000000
        /*0050*/ 	.short	0x0009
        /*0052*/ 	.short	0x0030
        /*0054*/ 	.byte	0x00, 0xf0, 0x11, 0x00


	//----- nvinfo : EIATTR_KPARAM_INFO
	.align		4
.L_17:
        /*0058*/ 	.byte	0x04, 0x17
        /*005a*/ 	.short	(.L_19 - .L_18)
.L_18:
        /*005c*/ 	.word	0x00000000
        /*0060*/ 	.short	0x0008
        /*0062*/ 	.short	0x002c
        /*0064*/ 	.byte	0x00, 0xf0, 0x11, 0x00


	//----- nvinfo : EIATTR_KPARAM_INFO
	.align		4
.L_19:
        /*0068*/ 	.byte	0x04, 0x17
        /*006a*/ 	.short	(.L_21 - .L_20)
.L_20:
        /*006c*/ 	.word	0x00000000
        /*0070*/ 	.short	0x0007
        /*0072*/ 	.short	0x0028
        /*0074*/ 	.byte	0x00, 0xf0, 0x11, 0x00


	//----- nvinfo : EIATTR_KPARAM_INFO
	.align		4
.L_21:
        /*0078*/ 	.byte	0x04, 0x17
        /*007a*/ 	.short	(.L_23 - .L_22)
.L_22:
        /*007c*/ 	.word	0x00000000
        /*0080*/ 	.short	0x0006
        /*0082*/ 	.short	0x0024
        /*0084*/ 	.byte	0x00, 0xf0, 0x11, 0x00


	//----- nvinfo : EIATTR_KPARAM_INFO
	.align		4
.L_23:
        /*0088*/ 	.byte	0x04, 0x17
        /*008a*/ 	.short	(.L_25 - .L_24)
.L_24:
        /*008c*/ 	.word	0x00000000
        /*0090*/ 	.short	0x0005
        /*0092*/ 	.short	0x0020
        /*0094*/ 	.byte	0x00, 0xf0, 0x11, 0x00


	//----- nvinfo : EIATTR_KPARAM_INFO
	.align		4
.L_25:
        /*0098*/ 	.byte	0x04, 0x17
        /*009a*/ 	.short	(.L_27 - .L_26)
.L_26:
        /*009c*/ 	.word	0x00000000
        /*00a0*/ 	.short	0x0004
        /*00a2*/ 	.short	0x001c
        /*00a4*/ 	.byte	0x00, 0xf0, 0x11, 0x00


	//----- nvinfo : EIATTR_KPARAM_INFO
	.align		4
.L_27:
        /*00a8*/ 	.byte	0x04, 0x17
        /*00aa*/ 	.short	(.L_29 - .L_28)
.L_28:
        /*00ac*/ 	.word	0x00000000
        /*00b0*/ 	.short	0x0003
        /*00b2*/ 	.short	0x0018
        /*00b4*/ 	.byte	0x00, 0xf0, 0x11, 0x00


	//----- nvinfo : EIATTR_KPARAM_INFO
	.align		4
.L_29:
        /*00b8*/ 	.byte	0x04, 0x17
        /*00ba*/ 	.short	(.L_31 - .L_30)
.L_30:
        /*00bc*/ 	.word	0x00000000
        /*00c0*/ 	.short	0x0002
        /*00c2*/ 	.short	0x0010
        /*00c4*/ 	.byte	0x00, 0xf4, 0x21, 0x00


	//----- nvinfo : EIATTR_KPARAM_INFO
	.align		4
.L_31:
        /*00c8*/ 	.byte	0x04, 0x17
        /*00ca*/ 	.short	(.L_33 - .L_32)
.L_32:
        /*00cc*/ 	.word	0x00000000
        /*00d0*/ 	.short	0x0001
        /*00d2*/ 	.short	0x0008
        /*00d4*/ 	.byte	0x00, 0xf4, 0x21, 0x00


	//----- nvinfo : EIATTR_KPARAM_INFO
	.align		4
.L_33:
        /*00d8*/ 	.byte	0x04, 0x17
        /*00da*/ 	.short	(.L_35 - .L_34)
.L_34:
        /*00dc*/ 	.word	0x00000000
        /*00e0*/ 	.short	0x0000
        /*00e2*/ 	.short	0x0000
        /*00e4*/ 	.byte	0x00, 0xf4, 0x21, 0x00


	//----- nvinfo : EIATTR_SPARSE_MMA_MASK
	.align		4
.L_35:
        /*00e8*/ 	.byte	0x03, 0x50
        /*00ea*/ 	.short	0x0000


	//----- nvinfo : EIATTR_MAXREG_COUNT
	.align		4
        /*00ec*/ 	.byte	0x03, 0x1b
        /*00ee*/ 	.short	0x00ff


	//----- nvinfo : EIATTR_NUM_BARRIERS
	.align		4
        /*00f0*/ 	.byte	0x02, 0x4c
        /*00f2*/ 	.byte	0x01
	.zero		1


	//----- nvinfo : EIATTR_VRC_CTA_INIT_COUNT
	.align		4
        /*00f4*/ 	.byte	0x02, 0x4a
	.zero		1
	.zero		1


	//----- nvinfo : EIATTR_EXIT_INSTR_OFFSETS
	.align		4
        /*00f8*/ 	.byte	0x04, 0x1c
        /*00fa*/ 	.short	(.L_37 - .L_36)


	//   ....[0]....
.L_36:
        /*00fc*/ 	.word	0x000088a0


	//   ....[1]....
        /*0100*/ 	.word	0x000088d0


	//----- nvinfo : EIATTR_REQNTID
	.align		4
.L_37:
        /*0104*/ 	.byte	0x04, 0x10
        /*0106*/ 	.short	(.L_39 - .L_38)
.L_38:
        /*0108*/ 	.word	0x00000040
        /*010c*/ 	.word	0x00000001
        /*0110*/ 	.word	0x00000001


	//----- nvinfo : EIATTR_CBANK_PARAM_SIZE
	.align		4
.L_39:
        /*0114*/ 	.byte	0x03, 0x19
        /*0116*/ 	.short	0x0050


	//----- nvinfo : EIATTR_PARAM_CBANK
	.align		4
        /*0118*/ 	.byte	0x04, 0x0a
        /*011a*/ 	.short	(.L_41 - .L_40)
	.align		4
.L_40:
        /*011c*/ 	.word	index@(.nv.constant0.matmul_kernel)
        /*0120*/ 	.short	0x0380
        /*0122*/ 	.short	0x0050


	//----- nvinfo : EIATTR_SW_WAR
	.align		4
.L_41:
        /*0124*/ 	.byte	0x04, 0x36
        /*0126*/ 	.short	(.L_43 - .L_42)
.L_42:
        /*0128*/ 	.word	0x00000008
.L_43:


//--------------------- .nv.compat                --------------------------
	.section	.nv.compat,"",@"SHT_CUDA_COMPAT_INFO"
	.align	4
        /*0000*/ 	.byte	0x02, 0x02, 0x01, 0x00, 0x02, 0x05, 0x05, 0x00, 0x02, 0x03, 0x00, 0x00, 0x02, 0x06, 0x01, 0x00


//--------------------- .nv.callgraph             --------------------------
	.section	.nv.callgraph,"",@"SHT_CUDA_CALLGRAPH"
	.align	4
	.sectionentsize	8
	.align		4
        /*0000*/ 	.word	0x00000000
	.align		4
        /*0004*/ 	.word	0xffffffff
	.align		4
        /*0008*/ 	.word	0x00000000
	.align		4
        /*000c*/ 	.word	0xfffffffe
	.align		4
        /*0010*/ 	.word	0x00000000
	.align		4
        /*0014*/ 	.word	0xfffffffd
	.align		4
        /*0018*/ 	.word	0x00000000
	.align		4
        /*001c*/ 	.word	0xfffffffc


//--------------------- .text.matmul_kernel       --------------------------
	.section	.text.matmul_kernel,"ax",@progbits
	.align	128
        .global         matmul_kernel
        .type           matmul_kernel,@function
        .size           matmul_kernel,(.L_x_4 - matmul_kernel)
        .other          matmul_kernel,@"STO_CUDA_ENTRY STV_DEFAULT"
matmul_kernel:
.text.matmul_kernel:
[----:B------:R-:W0:Y:S08]  /*0000*/  LDC R1, c[0x0][0x37c] ;  /* 0x0000df00ff017b82 */ /* 0x000e300000000800 */
[----:B------:R-:W1:Y:S01]  /*0010*/  LDC.64 R48, c[0x0][0x398] ;  /* 0x0000e600ff307b82 */ /* 0x000e620000000a00 */
[----:B------:R-:W2:Y:S01]  /*0020*/  S2R R5, SR_CTAID.X ;  /* 0x0000000000057919 */ /* 0x000ea20000002500 */
[----:B------:R-:W3:Y:S01]  /*0030*/  LDCU UR4, c[0x0][0x3a0] ;  /* 0x00007400ff0477ac */ /* 0x000ee20008000800 */
[----:B------:R-:W4:Y:S01]  /*0040*/  S2R R45, SR_TID.X ;  /* 0x00000000002d7919 */ /* 0x000f220000002100 */
[----:B------:R-:W0:Y:S01]  /*0050*/  LDCU.64 UR10, c[0x0][0x358] ;  /* 0x00006b00ff0a77ac */ /* 0x000e220008000a00 */
[----:B------:R-:W0:Y:S01]  /*0060*/  LDCU UR8, c[0x0][0x3a0] ;  /* 0x00007400ff0877ac */ /* 0x000e220008000800 */
[----:B---3--:R-:W-:Y:S01]  /*0070*/  UIADD3 UR4, UPT, UPT, UR4, 0x1f, URZ ;  /* 0x0000001f04047890 */ /* 0x008fe2000fffe0ff */
[----:B-1----:R-:W-:-:S03]  /*0080*/  VIADD R0, R49, 0x7f ;  /* 0x0000007f31007836 */ /* 0x002fc60000000000 */
[----:B------:R-:W-:Y:S02]  /*0090*/  UISETP.GT.AND UP0, UPT, UR4, 0x1f, UPT ;  /* 0x0000001f0400788c */ /* 0x000fe4000bf04270 */
[----:B------:R-:W-:-:S04]  /*00a0*/  SHF.R.S32.HI R3, RZ, 0x1f, R0 ;  /* 0x0000001fff037819 */ /* 0x000fc80000011400 */
[----:B------:R-:W-:Y:S02]  /*00b0*/  LEA.HI R3, R3, R0, RZ, 0x7 ;  /* 0x0000000003037211 */ /* 0x000fe400078f38ff */
[----:B--2---:R-:W-:Y:S02]  /*00c0*/  IABS R8, R5 ;  /* 0x0000000500087213 */ /* 0x004fe40000000000 */
[----:B------:R-:W-:Y:S02]  /*00d0*/  SHF.R.S32.HI R3, RZ, 0x7, R3 ;  /* 0x00000007ff037819 */ /* 0x000fe40000011403 */
[----:B----4-:R-:W-:Y:S02]  /*00e0*/  SHF.R.U32.HI R212, RZ, 0x4, R45 ;  /* 0x00000004ffd47819 */ /* 0x010fe4000001162d */
[----:B------:R-:W-:Y:S01]  /*00f0*/  LOP3.LUT R46, R45, 0x20, RZ, 0xc0, !PT ;  /* 0x000000202d2e7812 */ /* 0x000fe200078ec0ff */
[----:B------:R-:W-:Y:S01]  /*0100*/  IMAD.SHL.U32 R4, R3, 0x8, RZ ;  /* 0x0000000803047824 */ /* 0x000fe200078e00ff */
[----:B------:R-:W-:-:S02]  /*0110*/  SGXT.U32 R212, R212, 0x2 ;  /* 0x00000002d4d4781a */ /* 0x000fc40000000000 */
[----:B------:R-:W-:Y:S02]  /*0120*/  LOP3.LUT R44, R45, 0x1f, RZ, 0xc0, !PT ;  /* 0x0000001f2d2c7812 */ /* 0x000fe400078ec0ff */
[-C--:B------:R-:W-:Y:S02]  /*0130*/  IABS R7, R4.reuse ;  /* 0x0000000400077213 */ /* 0x080fe40000000000 */
[----:B------:R-:W-:Y:S02]  /*0140*/  IABS R10, R4 ;  /* 0x00000004000a7213 */ /* 0x000fe40000000000 */
[----:B------:R-:W1:Y:S01]  /*0150*/  I2F.RP R0, R7 ;  /* 0x0000000700007306 */ /* 0x000e620000209400 */
[C---:B------:R-:W-:Y:S02]  /*0160*/  LOP3.LUT R211, R212.reuse, 0x4, RZ, 0xfc, !PT ;  /* 0x00000004d4d37812 */ /* 0x040fe400078efcff */
[C---:B------:R-:W-:Y:S02]  /*0170*/  LOP3.LUT R218, R212.reuse, 0x8, RZ, 0xfc, !PT ;  /* 0x00000008d4da7812 */ /* 0x040fe400078efcff */
[----:B------:R-:W-:-:S02]  /*0180*/  LOP3.LUT R217, R212, 0xc, RZ, 0xfc, !PT ;  /* 0x0000000cd4d97812 */ /* 0x000fc400078efcff */
[C---:B------:R-:W-:Y:S02]  /*0190*/  LOP3.LUT R216, R212.reuse, 0x10, RZ, 0xfc, !PT ;  /* 0x00000010d4d87812 */ /* 0x040fe400078efcff */
[C---:B------:R-:W-:Y:S02]  /*01a0*/  LOP3.LUT R215, R212.reuse, 0x14, RZ, 0xfc, !PT ;  /* 0x00000014d4d77812 */ /* 0x040fe400078efcff */
[C---:B------:R-:W-:Y:S02]  /*01b0*/  LOP3.LUT R214, R212.reuse, 0x18, RZ, 0xfc, !PT ;  /* 0x00000018d4d67812 */ /* 0x040fe400078efcff */
[----:B------:R-:W-:Y:S01]  /*01c0*/  LOP3.LUT R213, R212, 0x1c, RZ, 0xfc, !PT ;  /* 0x0000001cd4d57812 */ /* 0x000fe200078efcff */
[----:B-1----:R-:W1:Y:S02]  /*01d0*/  MUFU.RCP R0, R0 ;  /* 0x0000000000007308 */ /* 0x002e640000001000 */
[----:B-1----:R-:W-:Y:S02]  /*01e0*/  VIADD R2, R0, 0xffffffe ;  /* 0x0ffffffe00027836 */ /* 0x002fe40000000000 */
[----:B------:R-:W-:-:S04]  /*01f0*/  IMAD.MOV R0, RZ, RZ, -R10 ;  /* 0x000000ffff007224 */ /* 0x000fc800078e0a0a */
[----:B------:R1:W2:Y:S02]  /*0200*/  F2I.FTZ.U32.TRUNC.NTZ R3, R2 ;  /* 0x0000000200037305 */ /* 0x0002a4000021f000 */
[----:B-1----:R-:W-:Y:S02]  /*0210*/  IMAD.MOV.U32 R2, RZ, RZ, RZ ;  /* 0x000000ffff027224 */ /* 0x002fe400078e00ff */
[----:B--2---:R-:W-:-:S04]  /*0220*/  IMAD.MOV R6, RZ, RZ, -R3 ;  /* 0x000000ffff067224 */ /* 0x004fc800078e0a03 */
[----:B------:R-:W-:Y:S02]  /*0230*/  IMAD R9, R6, R7, RZ ;  /* 0x0000000706097224 */ /* 0x000fe400078e02ff */
[----:B------:R-:W-:Y:S02]  /*0240*/  IMAD.MOV.U32 R6, RZ, RZ, R8 ;  /* 0x000000ffff067224 */ /* 0x000fe400078e0008 */
[----:B------:R-:W-:-:S06]  /*0250*/  IMAD.HI.U32 R3, R3, R9, R2 ;  /* 0x0000000903037227 */ /* 0x000fcc00078e0002 */
[----:B------:R-:W-:-:S04]  /*0260*/  IMAD.HI.U32 R3, R3, R6, RZ ;  /* 0x0000000603037227 */ /* 0x000fc800078e00ff */
[----:B------:R-:W-:-:S05]  /*0270*/  IMAD R0, R3, R0, R6 ;  /* 0x0000000003007224 */ /* 0x000fca00078e0206 */
[----:B------:R-:W-:-:S13]  /*0280*/  ISETP.GT.U32.AND P1, PT, R7, R0, PT ;  /* 0x000000000700720c */ /* 0x000fda0003f24070 */
[----:B------:R-:W-:Y:S01]  /*0290*/  @!P1 IMAD.IADD R0, R0, 0x1, -R7 ;  /* 0x0000000100009824 */ /* 0x000fe200078e0a07 */
[----:B------:R-:W-:Y:S02]  /*02a0*/  @!P1 IADD3 R3, PT, PT, R3, 0x1, RZ ;  /* 0x0000000103039810 */ /* 0x000fe40007ffe0ff */
[----:B------:R-:W-:Y:S02]  /*02b0*/  ISETP.NE.AND P1, PT, R4, RZ, PT ;  /* 0x000000ff0400720c */ /* 0x000fe40003f25270 */
[----:B------:R-:W-:Y:S02]  /*02c0*/  ISETP.GE.U32.AND P0, PT, R0, R7, PT ;  /* 0x000000070000720c */ /* 0x000fe40003f06070 */
[----:B------:R-:W-:-:S04]  /*02d0*/  LOP3.LUT R0, R5, R4, RZ, 0x3c, !PT ;  /* 0x0000000405007212 */ /* 0x000fc800078e3cff */
[----:B------:R-:W-:Y:S01]  /*02e0*/  ISETP.GE.AND P2, PT, R0, RZ, PT ;  /* 0x000000ff0000720c */ /* 0x000fe20003f46270 */
[----:B------:R-:W-:-:S06]  /*02f0*/  VIADD R0, R48, 0xf ;  /* 0x0000000f30007836 */ /* 0x000fcc0000000000 */
[----:B------:R-:W-:-:S04]  /*0300*/  @P0 VIADD R3, R3, 0x1 ;  /* 0x0000000103030836 */ /* 0x000fc80000000000 */
[----:B------:R-:W-:Y:S01]  /*0310*/  IMAD.MOV.U32 R2, RZ, RZ, R3 ;  /* 0x000000ffff027224 */ /* 0x000fe200078e0003 */
[----:B------:R-:W-:-:S03]  /*0320*/  SHF.R.S32.HI R3, RZ, 0x1f, R0 ;  /* 0x0000001fff037819 */ /* 0x000fc60000011400 */
[----:B------:R-:W-:Y:S01]  /*0330*/  @!P2 IMAD.MOV R2, RZ, RZ, -R2 ;  /* 0x000000ffff02a224 */ /* 0x000fe200078e0a02 */
[----:B------:R-:W-:Y:S02]  /*0340*/  @!P1 LOP3.LUT R2, RZ, R4, RZ, 0x33, !PT ;  /* 0x00000004ff029212 */ /* 0x000fe400078e33ff */
[----:B------:R-:W-:-:S03]  /*0350*/  LEA.HI R3, R3, R0, RZ, 0x4 ;  /* 0x0000000003037211 */ /* 0x000fc600078f20ff */
[----:B------:R-:W-:Y:S02]  /*0360*/  IMAD.SHL.U32 R6, R2, 0x8, RZ ;  /* 0x0000000802067824 */ /* 0x000fe400078e00ff */
[----:B------:R-:W-:-:S03]  /*0370*/  IMAD.MOV R2, RZ, RZ, -R2 ;  /* 0x000000ffff027224 */ /* 0x000fc600078e0a02 */
[----:B------:R-:W-:Y:S01]  /*0380*/  LEA.HI.SX32 R3, R3, -R6, 0x1c ;  /* 0x8000000603037211 */ /* 0x000fe200078fe2ff */
[----:B------:R-:W-:-:S03]  /*0390*/  IMAD R4, R4, R2, R5 ;  /* 0x0000000204047224 */ /* 0x000fc600078e0205 */
[----:B------:R-:W-:Y:S02]  /*03a0*/  VIMNMX R11, PT, PT, R3, 0x8, PT ;  /* 0x00000008030b7848 */ /* 0x000fe40003fe0100 */
[----:B------:R-:W-:Y:S02]  /*03b0*/  IABS R9, R4 ;  /* 0x0000000400097213 */ /* 0x000fe40000000000 */
[----:B------:R-:W-:-:S04]  /*03c0*/  IABS R7, R11 ;  /* 0x0000000b00077213 */ /* 0x000fc80000000000 */
[----:B------:R-:W1:Y:S08]  /*03d0*/  I2F.RP R0, R7 ;  /* 0x0000000700007306 */ /* 0x000e700000209400 */
[----:B-1----:R-:W1:Y:S02]  /*03e0*/  MUFU.RCP R0, R0 ;  /* 0x0000000000007308 */ /* 0x002e640000001000 */
[----:B-1----:R-:W-:-:S06]  /*03f0*/  VIADD R3, R0, 0xffffffe ;  /* 0x0ffffffe00037836 */ /* 0x002fcc0000000000 */
[----:B------:R-:W1:Y:S02]  /*0400*/  F2I.FTZ.U32.TRUNC.NTZ R3, R3 ;  /* 0x0000000300037305 */ /* 0x000e64000021f000 */
[----:B-1----:R-:W-:-:S05]  /*0410*/  IADD3 R8, PT, PT, RZ, -R3, RZ ;  /* 0x80000003ff087210 */ /* 0x002fca0007ffe0ff */
[----:B------:R-:W-:Y:S01]  /*0420*/  IMAD.MOV.U32 R2, RZ, RZ, R8 ;  /* 0x000000ffff027224 */ /* 0x000fe200078e0008 */
[----:B------:R-:W-:-:S03]  /*0430*/  IABS R8, R11 ;  /* 0x0000000b00087213 */ /* 0x000fc60000000000 */
[----:B------:R-:W-:Y:S02]  /*0440*/  IMAD R5, R2, R7, RZ ;  /* 0x0000000702057224 */ /* 0x000fe400078e02ff */
[----:B------:R-:W-:Y:S02]  /*0450*/  IMAD.MOV.U32 R2, RZ, RZ, RZ ;  /* 0x000000ffff027224 */ /* 0x000fe400078e00ff */
[----:B------:R-:W-:Y:S02]  /*0460*/  IMAD.MOV R0, RZ, RZ, -R8 ;  /* 0x000000ffff007224 */ /* 0x000fe400078e0a08 */
[----:B------:R-:W-:Y:S01]  /*0470*/  IMAD.HI.U32 R2, R3, R5, R2 ;  /* 0x0000000503027227 */ /* 0x000fe200078e0002 */
[----:B------:R-:W-:-:S05]  /*0480*/  LOP3.LUT R3, R45, 0xf, RZ, 0xc0, !PT ;  /* 0x0000000f2d037812 */ /* 0x000fca00078ec0ff */
[----:B------:R-:W-:-:S04]  /*0490*/  IMAD.HI.U32 R2, R2, R9, RZ ;  /* 0x0000000902027227 */ /* 0x000fc800078e00ff */
[----:B------:R-:W-:-:S05]  /*04a0*/  IMAD R0, R2, R0, R9 ;  /* 0x0000000002007224 */ /* 0x000fca00078e0209 */
[----:B------:R-:W-:-:S13]  /*04b0*/  ISETP.GT.U32.AND P1, PT, R7, R0, PT ;  /* 0x000000000700720c */ /* 0x000fda0003f24070 */
[----:B------:R-:W-:Y:S02]  /*04c0*/  @!P1 IMAD.IADD R0, R0, 0x1, -R7 ;  /* 0x0000000100009824 */ /* 0x000fe400078e0a07 */
[----:B------:R-:W-:Y:S01]  /*04d0*/  @!P1 VIADD R2, R2, 0x1 ;  /* 0x0000000102029836 */ /* 0x000fe20000000000 */
[----:B------:R-:W-:Y:S02]  /*04e0*/  ISETP.NE.AND P1, PT, R11, RZ, PT ;  /* 0x000000ff0b00720c */ /* 0x000fe40003f25270 */
[----:B------:R-:W-:Y:S02]  /*04f0*/  ISETP.GE.U32.AND P0, PT, R0, R7, PT ;  /* 0x000000070000720c */ /* 0x000fe40003f06070 */
[----:B------:R-:W-:-:S04]  /*0500*/  LOP3.LUT R0, R4, R11, RZ, 0x3c, !PT ;  /* 0x0000000b04007212 */ /* 0x000fc800078e3cff */
[----:B------:R-:W-:-:S07]  /*0510*/  ISETP.GE.AND P2, PT, R0, RZ, PT ;  /* 0x000000ff0000720c */ /* 0x000fce0003f46270 */
[----:B------:R-:W-:-:S06]  /*0520*/  @P0 VIADD R2, R2, 0x1 ;  /* 0x0000000102020836 */ /* 0x000fcc0000000000 */
[----:B------:R-:W-:Y:S01]  /*0530*/  @!P2 IMAD.MOV R2, RZ, RZ, -R2 ;  /* 0x000000ffff02a224 */ /* 0x000fe200078e0a02 */
[----:B------:R-:W-:-:S04]  /*0540*/  @!P1 LOP3.LUT R2, RZ, R11, RZ, 0x33, !PT ;  /* 0x0000000bff029212 */ /* 0x000fc800078e33ff */
[C---:B------:R-:W-:Y:S01]  /*0550*/  IADD3 R0, PT, PT, -R2.reuse, RZ, RZ ;  /* 0x000000ff02007210 */ /* 0x040fe20007ffe1ff */
[----:B------:R-:W-:-:S04]  /*0560*/  IMAD.SHL.U32 R195, R2, 0x80, RZ ;  /* 0x0000008002c37824 */ /* 0x000fc800078e00ff */
[----:B------:R-:W-:-:S04]  /*0570*/  IMAD R0, R11, R0, R4 ;  /* 0x000000000b007224 */ /* 0x000fc800078e0204 */
[----:B------:R-:W-:-:S04]  /*0580*/  IMAD.IADD R0, R6, 0x1, R0 ;  /* 0x0000000106007824 */ /* 0x000fc800078e0200 */
[----:B------:R-:W-:Y:S01]  /*0590*/  IMAD R196, R0, 0x10, R3 ;  /* 0x0000001000c47824 */ /* 0x000fe200078e0203 */
[----:B0-----:R-:W-:Y:S06]  /*05a0*/  BRA.U UP0, `(.L_x_0) ;  /* 0x0000000100307547 */ /* 0x001fec000b800000 */
[----:B------:R-:W-:Y:S01]  /*05b0*/  IMAD.SHL.U32 R45, R45, 0x20, RZ ;  /* 0x000000202d2d7824 */ /* 0x000fe200078e00ff */
[----:B------:R-:W-:Y:S01]  /*05c0*/  CS2R R104, SRZ ;  /* 0x0000000000687805 */ /* 0x000fe2000001ff00 */
[----:B------:R-:W-:Y:S01]  /*05d0*/  IMAD.SHL.U32 R205, R46, 0x10, RZ ;  /* 0x000000102ecd7824 */ /* 0x000fe200078e00ff */
[----:B------:R-:W-:Y:S02]  /*05e0*/  CS2R R106, SRZ ;  /* 0x00000000006a7805 */ /* 0x000fe4000001ff00 */
[----:B------:R-:W-:Y:S02]  /*05f0*/  CS2R R12, SRZ ;  /* 0x00000000000c7805 */ /* 0x000fe4000001ff00 */
[----:B------:R-:W-:Y:S02]  /*0600*/  CS2R R14, SRZ ;  /* 0x00000000000e7805 */ /* 0x000fe4000001ff00 */
[----:B------:R-:W-:Y:S02]  /*0610*/  CS2R R8, SRZ ;  /* 0x0000000000087805 */ /* 0x000fe4000001ff00 */
[----:B------:R-:W-:-:S02]  /*0620*/  CS2R R10, SRZ ;  /* 0x00000000000a7805 */ /* 0x000fc4000001ff00 */
[----:B------:R-:W-:Y:S02]  /*0630*/  CS2R R4, SRZ ;  /* 0x0000000000047805 */ /* 0x000fe4000001ff00 */
[----:B------:R-:W-:Y:S02]  /*0640*/  CS2R R6, SRZ ;  /* 0x0000000000067805 */ /* 0x000fe4000001ff00 */
[----:B------:R-:W-:Y:S01]  /*0650*/  LOP3.LUT R206, R45, 0x60, RZ, 0xc0, !PT ;  /* 0x000000602dce7812 */ /* 0x000fe200078ec0ff */
[----:B------:R-:W-:Y:S06]  /*0660*/  BRA `(.L_x_1) ;  /* 0x0000007000c87947 */ /* 0x000fec0003800000 */
.L_x_0:
[----:B------:R-:W-:Y:S01]  /*0670*/  IABS R10, R48 ;  /* 0x00000030000a7213 */ /* 0x000fe20000000000 */
[----:B------:R-:W0:Y:S01]  /*0680*/  LDCU UR5, c[0x0][0x3a4] ;  /* 0x00007480ff0577ac */ /* 0x000e220008000800 */
[----:B------:R-:W-:Y:S01]  /*0690*/  IABS R2, R49 ;  /* 0x0000003100027213 */ /* 0x000fe20000000000 */
[----:B------:R-:W1:Y:S01]  /*06a0*/  LDC R207, c[0x0][0x3a8] ;  /* 0x0000ea00ffcf7b82 */ /* 0x000e620000000800 */
[----:B------:R-:W2:Y:S01]  /*06b0*/  I2F.RP R3, R10 ;  /* 0x0000000a00037306 */ /* 0x000ea20000209400 */
[----:B------:R-:W-:Y:S01]  /*06c0*/  IMAD.SHL.U32 R45, R45, 0x20, RZ ;  /* 0x000000202d2d7824 */ /* 0x000fe200078e00ff */
[----:B------:R-:W-:Y:S01]  /*06d0*/  CS2R R108, SRZ ;  /* 0x00000000006c7805 */ /* 0x000fe2000001ff00 */
[----:B------:R-:W-:Y:S01]  /*06e0*/  IMAD.SHL.U32 R205, R46, 0x10, RZ ;  /* 0x000000102ecd7824 */ /* 0x000fe200078e00ff */
[----:B------:R-:W-:Y:S02]  /*06f0*/  CS2R R110, SRZ ;  /* 0x00000000006e7805 */ /* 0x000fe4000001ff00 */
[----:B------:R-:W-:-:S02]  /*0700*/  CS2R R104, SRZ ;  /* 0x0000000000687805 */ /* 0x000fc4000001ff00 */
[----:B------:R-:W-:Y:S02]  /*0710*/  CS2R R106, SRZ ;  /* 0x00000000006a7805 */ /* 0x000fe4000001ff00 */
[----:B------:R-:W-:Y:S01]  /*0720*/  CS2R R100, SRZ ;  /* 0x0000000000647805 */ /* 0x000fe2000001ff00 */
[----:B------:R-:W3:Y:S01]  /*0730*/  I2F.RP R0, R2 ;  /* 0x0000000200007306 */ /* 0x000ee20000209400 */
[----:B------:R-:W-:Y:S02]  /*0740*/  CS2R R102, SRZ ;  /* 0x0000000000667805 */ /* 0x000fe4000001ff00 */
[----:B------:R-:W-:Y:S02]  /*0750*/  CS2R R98, SRZ ;  /* 0x0000000000627805 */ /* 0x000fe4000001ff00 */
[----:B------:R-:W-:-:S03]  /*0760*/  LOP3.LUT R206, R45, 0x60, RZ, 0xc0, !PT ;  /* 0x000000602dce7812 */ /* 0x000fc600078ec0ff */
[----:B--2---:R-:W2:Y:S01]  /*0770*/  MUFU.RCP R3, R3 ;  /* 0x0000000300037308 */ /* 0x004ea20000001000 */
[----:B-1----:R-:W-:-:S07]  /*0780*/  IMAD R212, R212, R207, RZ ;  /* 0x000000cfd4d47224 */ /* 0x002fce00078e02ff */
[----:B---3--:R-:W1:Y:S01]  /*0790*/  MUFU.RCP R0, R0 ;  /* 0x0000000000007308 */ /* 0x008e620000001000 */
[-C--:B------:R-:W-:Y:S02]  /*07a0*/  IMAD R213, R213, R207.reuse, RZ ;  /* 0x000000cfd5d57224 */ /* 0x080fe400078e02ff */
[-C--:B------:R-:W-:Y:S02]  /*07b0*/  IMAD R214, R214, R207.reuse, RZ ;  /* 0x000000cfd6d67224 */ /* 0x080fe400078e02ff */
[-C--:B------:R-:W-:Y:S02]  /*07c0*/  IMAD R215, R215, R207.reuse, RZ ;  /* 0x000000cfd7d77224 */ /* 0x080fe400078e02ff */
[-C--:B------:R-:W-:Y:S02]  /*07d0*/  IMAD R216, R216, R207.reuse, RZ ;  /* 0x000000cfd8d87224 */ /* 0x080fe400078e02ff */
[----:B--2---:R-:W-:Y:S01]  /*07e0*/  VIADD R6, R3, 0xffffffe ;  /* 0x0ffffffe03067836 */ /* 0x004fe20000000000 */
[----:B------:R-:W-:Y:S01]  /*07f0*/  IABS R3, R196 ;  /* 0x000000c400037213 */ /* 0x000fe20000000000 */
[----:B------:R-:W-:-:S02]  /*0800*/  IMAD R217, R217, R207, RZ ;  /* 0x000000cfd9d97224 */ /* 0x000fc400078e02ff */
[----:B------:R2:W3:Y:S01]  /*0810*/  F2I.FTZ.U32.TRUNC.NTZ R7, R6 ;  /* 0x0000000600077305 */ /* 0x0004e2000021f000 */
[-C--:B------:R-:W-:Y:S02]  /*0820*/  IMAD R218, R218, R207.reuse, RZ ;  /* 0x000000cfdada7224 */ /* 0x080fe400078e02ff */
[----:B------:R-:W-:Y:S02]  /*0830*/  IMAD R211, R211, R207, RZ ;  /* 0x000000cfd3d37224 */ /* 0x000fe400078e02ff */
[----:B-1----:R-:W-:Y:S02]  /*0840*/  VIADD R4, R0, 0xffffffe ;  /* 0x0ffffffe00047836 */ /* 0x002fe40000000000 */
[----:B------:R-:W-:Y:S02]  /*0850*/  IMAD.SHL.U32 R207, R207, 0x20, RZ ;  /* 0x00000020cfcf7824 */ /* 0x000fe400078e00ff */
[----:B------:R1:W4:Y:S01]  /*0860*/  F2I.FTZ.U32.TRUNC.NTZ R5, R4 ;  /* 0x0000000400057305 */ /* 0x000322000021f000 */
[----:B--2---:R-:W-:Y:S01]  /*0870*/  IMAD.MOV.U32 R6, RZ, RZ, RZ ;  /* 0x000000ffff067224 */ /* 0x004fe200078e00ff */
[----:B---3--:R-:W-:Y:S01]  /*0880*/  IADD3 R9, PT, PT, RZ, -R7, RZ ;  /* 0x80000007ff097210 */ /* 0x008fe20007ffe0ff */
[----:B-1----:R-:W-:-:S04]  /*0890*/  IMAD.MOV.U32 R4, RZ, RZ, RZ ;  /* 0x000000ffff047224 */ /* 0x002fc800078e00ff */
[----:B------:R-:W-:-:S04]  /*08a0*/  IMAD R9, R9, R10, RZ ;  /* 0x0000000a09097224 */ /* 0x000fc800078e02ff */
[----:B------:R-:W-:-:S04]  /*08b0*/  IMAD.HI.U32 R7, R7, R9, R6 ;  /* 0x0000000907077227 */ /* 0x000fc800078e0006 */
[----:B------:R-:W-:Y:S01]  /*08c0*/  IMAD.MOV.U32 R9, RZ, RZ, R3 ;  /* 0x000000ffff097224 */ /* 0x000fe200078e0003 */
[----:B------:R-:W-:Y:S01]  /*08d0*/  LEA.HI R3, R46, R195, RZ, 0x1b ;  /* 0x000000c32e037211 */ /* 0x000fe200078fd8ff */
[----:B----4-:R-:W-:Y:S02]  /*08e0*/  IMAD.MOV R11, RZ, RZ, -R5 ;  /* 0x000000ffff0b7224 */ /* 0x010fe400078e0a05 */
[----:B------:R-:W-:Y:S01]  /*08f0*/  IMAD.HI.U32 R7, R7, R9, RZ ;  /* 0x0000000907077227 */ /* 0x000fe200078e00ff */
[C---:B------:R-:W-:Y:S02]  /*0900*/  IADD3 R52, PT, PT, R3.reuse, 0x36, RZ ;  /* 0x0000003603347810 */ /* 0x040fe40007ffe0ff */
[C---:B------:R-:W-:Y:S01]  /*0910*/  IADD3 R62, PT, PT, R3.reuse, 0x14, RZ ;  /* 0x00000014033e7810 */ /* 0x040fe20007ffe0ff */
[----:B------:R-:W-:Y:S01]  /*0920*/  IMAD.MOV R0, RZ, RZ, -R7 ;  /* 0x000000ffff007224 */ /* 0x000fe200078e0a07 */
[----:B------:R-:W-:Y:S01]  /*0930*/  IABS R53, R52 ;  /* 0x0000003400357213 */ /* 0x000fe20000000000 */
[----:B------:R-:W-:Y:S01]  /*0940*/  VIADD R6, R3, 0x7e ;  /* 0x0000007e03067836 */ /* 0x000fe20000000000 */
[----:B------:R-:W-:Y:S01]  /*0950*/  IABS R77, R62 ;  /* 0x0000003e004d7213 */ /* 0x000fe20000000000 */
[----:B------:R-:W-:Y:S01]  /*0960*/  IMAD R7, R11, R2, RZ ;  /* 0x000000020b077224 */ /* 0x000fe200078e02ff */
[----:B------:R-:W-:Y:S01]  /*0970*/  IADD3 R72, PT, PT, R3, 0xa, RZ ;  /* 0x0000000a03487810 */ /* 0x000fe20007ffe0ff */
[----:B------:R-:W-:Y:S01]  /*0980*/  IMAD R9, R10, R0, R9 ;  /* 0x000000000a097224 */ /* 0x000fe200078e0209 */
[----:B------:R-:W-:Y:S01]  /*0990*/  IABS R0, R6 ;  /* 0x0000000600007213 */ /* 0x000fe20000000000 */
[----:B------:R-:W-:Y:S01]  /*09a0*/  IMAD.HI.U32 R4, R5, R7, R4 ;  /* 0x0000000705047227 */ /* 0x000fe200078e0004 */
[----:B------:R-:W-:-:S02]  /*09b0*/  ISETP.GE.AND P4, PT, R6, RZ, PT ;  /* 0x000000ff0600720c */ /* 0x000fc40003f86270 */
[----:B------:R-:W-:Y:S01]  /*09c0*/  MOV R7, R0 ;  /* 0x0000000000077202 */ /* 0x000fe20000000f00 */
[C---:B------:R-:W-:Y:S01]  /*09d0*/  VIADD R12, R3.reuse, 0x7c ;  /* 0x0000007c030c7836 */ /* 0x040fe20000000000 */
[----:B------:R-:W-:Y:S01]  /*09e0*/  ISETP.GT.U32.AND P0, PT, R10, R9, PT ;  /* 0x000000090a00720c */ /* 0x000fe20003f04070 */
[----:B------:R-:W-:Y:S01]  /*09f0*/  VIADD R14, R3, 0x7a ;  /* 0x0000007a030e7836 */ /* 0x000fe20000000000 */
[----:B------:R-:W-:Y:S01]  /*0a00*/  IABS R87, R72 ;  /* 0x0000004800577213 */ /* 0x000fe20000000000 */
[C---:B------:R-:W-:Y:S01]  /*0a10*/  IMAD.HI.U32 R0, R4.reuse, R7, RZ ;  /* 0x0000000704007227 */ /* 0x040fe200078e00ff */
[----:B------:R-:W-:Y:S02]  /*0a20*/  IABS R11, R12 ;  /* 0x0000000c000b7213 */ /* 0x000fe40000000000 */
[----:B------:R-:W-:Y:S01]  /*0a30*/  IABS R13, R14 ;  /* 0x0000000e000d7213 */ /* 0x000fe20000000000 */
[----:B------:R-:W-:Y:S01]  /*0a40*/  IMAD.MOV R0, RZ, RZ, -R0 ;  /* 0x000000ffff007224 */ /* 0x000fe200078e0a00 */
[----:B------:R-:W-:Y:S01]  /*0a50*/  IABS R97, R3 ;  /* 0x0000000300617213 */ /* 0x000fe20000000000 */
[----:B------:R-:W-:-:S04]  /*0a60*/  IMAD.HI.U32 R5, R4, R11, RZ ;  /* 0x0000000b04057227 */ /* 0x000fc800078e00ff */
[C---:B------:R-:W-:Y:S02]  /*0a70*/  IMAD R8, R2.reuse, R0, R7 ;  /* 0x0000000002087224 */ /* 0x040fe400078e0207 */
[----:B------:R-:W-:Y:S02]  /*0a80*/  IMAD.MOV R5, RZ, RZ, -R5 ;  /* 0x000000ffff057224 */ /* 0x000fe400078e0a05 */
[----:B------:R-:W-:Y:S01]  /*0a90*/  VIADD R15, R3, 0x78 ;  /* 0x00000078030f7836 */ /* 0x000fe20000000000 */
[C---:B------:R-:W-:Y:S01]  /*0aa0*/  ISETP.GT.U32.AND P1, PT, R2.reuse, R8, PT ;  /* 0x000000080200720c */ /* 0x040fe20003f24070 */
[----:B------:R-:W-:Y:S02]  /*0ab0*/  IMAD R5, R2, R5, R11 ;  /* 0x0000000502057224 */ /* 0x000fe400078e020b */
[----:B------:R-:W-:Y:S01]  /*0ac0*/  IMAD.HI.U32 R0, R4, R13, RZ ;  /* 0x0000000d04007227 */ /* 0x000fe200078e00ff */
[----:B------:R-:W-:Y:S02]  /*0ad0*/  IABS R11, R15 ;  /* 0x0000000f000b7213 */ /* 0x000fe40000000000 */
[----:B------:R-:W-:Y:S01]  /*0ae0*/  ISETP.GT.U32.AND P2, PT, R2, R5, PT ;  /* 0x000000050200720c */ /* 0x000fe20003f44070 */
[----:B------:R-:W-:-:S02]  /*0af0*/  IMAD.MOV R0, RZ, RZ, -R0 ;  /* 0x000000ffff007224 */ /* 0x000fc400078e0a00 */
[----:B------:R-:W-:-:S04]  /*0b00*/  IMAD.HI.U32 R7, R4, R11, RZ ;  /* 0x0000000b04077227 */ /* 0x000fc800078e00ff */
[----:B------:R-:W-:Y:S02]  /*0b10*/  @!P1 IMAD.IADD R8, R8, 0x1, -R2 ;  /* 0x0000000108089824 */ /* 0x000fe400078e0a02 */
[----:B------:R-:W-:Y:S01]  /*0b20*/  @!P0 IMAD.IADD R9, R9, 0x1, -R10 ;  /* 0x0000000109098824 */ /* 0x000fe200078e0a0a */
[----:B------:R-:W-:Y:S01]  /*0b30*/  ISETP.GE.AND P0, PT, R196, RZ, PT ;  /* 0x000000ffc400720c */ /* 0x000fe20003f06270 */
[C---:B------:R-:W-:Y:S01]  /*0b40*/  IMAD R6, R2.reuse, R0, R13 ;  /* 0x0000000002067224 */ /* 0x040fe200078e020d */
[----:B------:R-:W-:Y:S01]  /*0b50*/  ISETP.GT.U32.AND P6, PT, R2, R8, PT ;  /* 0x000000080200720c */ /* 0x000fe20003fc4070 */
[----:B------:R-:W-:Y:S01]  /*0b60*/  IMAD.MOV R7, RZ, RZ, -R7 ;  /* 0x000000ffff077224 */ /* 0x000fe200078e0a07 */
[----:B------:R-:W-:Y:S01]  /*0b70*/  ISETP.GT.U32.AND P3, PT, R10, R9, PT ;  /* 0x000000090a00720c */ /* 0x000fe20003f64070 */
[----:B------:R-:W-:Y:S01]  /*0b80*/  VIADD R16, R3, 0x76 ;  /* 0x0000007603107836 */ /* 0x000fe20000000000 */
[C---:B------:R-:W-:Y:S01]  /*0b90*/  ISETP.GT.U32.AND P1, PT, R2.reuse, R6, PT ;  /* 0x000000060200720c */ /* 0x040fe20003f24070 */
[----:B------:R-:W-:-:S02]  /*0ba0*/  IMAD R7, R2, R7, R11 ;  /* 0x0000000702077224 */ /* 0x000fc400078e020b */
[--C-:B------:R-:W-:Y:S01]  /*0bb0*/  @!P2 IMAD.IADD R5, R5, 0x1, -R2.reuse ;  /* 0x000000010505a824 */ /* 0x100fe200078e0a02 */
[----:B------:R-:W-:Y:S01]  /*0bc0*/  IABS R13, R16 ;  /* 0x00000010000d7213 */ /* 0x000fe20000000000 */
[C---:B------:R-:W-:Y:S01]  /*0bd0*/  VIADD R20, R3.reuse, 0x6e ;  /* 0x0000006e03147836 */ /* 0x040fe20000000000 */
[----:B------:R-:W-:Y:S01]  /*0be0*/  ISETP.GE.AND P2, PT, R14, RZ, PT ;  /* 0x000000ff0e00720c */ /* 0x000fe20003f46270 */
[C---:B------:R-:W-:Y:S01]  /*0bf0*/  VIADD R14, R3.reuse, 0x74 ;  /* 0x00000074030e7836 */ /* 0x040fe20000000000 */
[----:B------:R-:W-:Y:S01]  /*0c00*/  ISETP.GT.U32.AND P5, PT, R2, R5, PT ;  /* 0x000000050200720c */ /* 0x000fe20003fa4070 */
[--C-:B------:R-:W-:Y:S01]  /*0c10*/  @!P6 IMAD.IADD R8, R8, 0x1, -R2.reuse ;  /* 0x000000010808e824 */ /* 0x100fe200078e0a02 */
[----:B------:R-:W-:Y:S01]  /*0c20*/  ISETP.GT.U32.AND P6, PT, R2, R7, PT ;  /* 0x000000070200720c */ /* 0x000fe20003fc4070 */
[----:B------:R-:W-:Y:S01]  /*0c30*/  VIADD R18, R3, 0x70 ;  /* 0x0000007003127836 */ /* 0x000fe20000000000 */
[----:B------:R-:W-:Y:S01]  /*0c40*/  @!P3 IADD3 R9, PT, PT, R9, -R10, RZ ;  /* 0x8000000a0909b210 */ /* 0x000fe20007ffe0ff */
[----:B------:R-:W-:Y:S01]  /*0c50*/  @!P1 IMAD.IADD R6, R6, 0x1, -R2 ;  /* 0x0000000106069824 */ /* 0x000fe200078e0a02 */
[----:B------:R-:W-:Y:S01]  /*0c60*/  IABS R11, R14 ;  /* 0x0000000e000b7213 */ /* 0x000fe20000000000 */
[----:B------:R-:W-:Y:S01]  /*0c70*/  VIADD R21, R3, 0x6c ;  /* 0x0000006c03157836 */ /* 0x000fe20000000000 */
[----:B------:R-:W-:Y:S01]  /*0c80*/  ISETP.NE.AND P3, PT, R48, RZ, PT ;  /* 0x000000ff3000720c */ /* 0x000fe20003f65270 */
[----:B------:R-:W-:Y:S01]  /*0c90*/  IMAD.MOV.U32 R0, RZ, RZ, R9 ;  /* 0x000000ffff007224 */ /* 0x000fe200078e0009 */
[----:B------:R-:W-:Y:S01]  /*0ca0*/  ISETP.GT.U32.AND P1, PT, R2, R6, PT ;  /* 0x000000060200720c */ /* 0x000fe20003f24070 */
[----:B------:R-:W-:Y:S01]  /*0cb0*/  IMAD.HI.U32 R9, R4, R13, RZ ;  /* 0x0000000d04097227 */ /* 0x000fe200078e00ff */
[----:B------:R-:W-:-:S02]  /*0cc0*/  IABS R19, R20 ;  /* 0x0000001400137213 */ /* 0x000fc40000000000 */
[----:B------:R-:W-:Y:S01]  /*0cd0*/  IABS R17, R18 ;  /* 0x0000001200117213 */ /* 0x000fe20000000000 */
[----:B------:R-:W-:Y:S01]  /*0ce0*/  @!P6 IMAD.IADD R7, R7, 0x1, -R2 ;  /* 0x000000010707e824 */ /* 0x000fe200078e0a02 */
[----:B------:R-:W-:Y:S01]  /*0cf0*/  IADD3 R9, PT, PT, -R9, RZ, RZ ;  /* 0x000000ff09097210 */ /* 0x000fe20007ffe1ff */
[----:B------:R-:W-:Y:S01]  /*0d00*/  IMAD.HI.U32 R10, R4, R11, RZ ;  /* 0x0000000b040a7227 */ /* 0x000fe200078e00ff */
[----:B------:R-:W-:Y:S02]  /*0d10*/  @!P4 IADD3 R8, PT, PT, -R8, RZ, RZ ;  /* 0x000000ff0808c210 */ /* 0x000fe40007ffe1ff */
[C---:B------:R-:W-:Y:S01]  /*0d20*/  ISETP.GT.U32.AND P6, PT, R2.reuse, R7, PT ;  /* 0x000000070200720c */ /* 0x040fe20003fc4070 */
[----:B------:R-:W-:Y:S02]  /*0d30*/  IMAD R9, R2, R9, R13 ;  /* 0x0000000902097224 */ /* 0x000fe400078e020d */
[----:B------:R-:W-:Y:S01]  /*0d40*/  IMAD.MOV R10, RZ, RZ, -R10 ;  /* 0x000000ffff0a7224 */ /* 0x000fe200078e0a0a */
[----:B------:R-:W-:Y:S01]  /*0d50*/  @!P1 IADD3 R6, PT, PT, R6, -R2, RZ ;  /* 0x8000000206069210 */ /* 0x000fe20007ffe0ff */
[----:B------:R-:W-:Y:S01]  /*0d60*/  @!P5 IMAD.IADD R5, R5, 0x1, -R2 ;  /* 0x000000010505d824 */ /* 0x000fe200078e0a02 */
[C---:B------:R-:W-:Y:S01]  /*0d70*/  ISETP.GT.U32.AND P1, PT, R2.reuse, R9, PT ;  /* 0x000000090200720c */ /* 0x040fe20003f24070 */
[----:B------:R-:W-:Y:S01]  /*0d80*/  IMAD R10, R2, R10, R11 ;  /* 0x0000000a020a7224 */ /* 0x000fe200078e020b */
[----:B------:R-:W-:Y:S01]  /*0d90*/  ISETP.GE.AND P5, PT, R16, RZ, PT ;  /* 0x000000ff1000720c */ /* 0x000fe20003fa6270 */
[----:B------:R-:W-:-:S02]  /*0da0*/  VIADD R16, R3, 0x72 ;  /* 0x0000007203107836 */ /* 0x000fc40000000000 */
[----:B------:R-:W-:-:S04]  /*0db0*/  IMAD.HI.U32 R13, R4, R19, RZ ;  /* 0x00000013040d7227 */ /* 0x000fc800078e00ff */
[----:B------:R-:W-:Y:S01]  /*0dc0*/  @!P6 IMAD.IADD R7, R7, 0x1, -R2 ;  /* 0x000000010707e824 */ /* 0x000fe200078e0a02 */
[----:B------:R-:W-:Y:S01]  /*0dd0*/  ISETP.GT.U32.AND P6, PT, R2, R10, PT ;  /* 0x0000000a0200720c */ /* 0x000fe20003fc4070 */
[----:B------:R-:W-:Y:S01]  /*0de0*/  @!P0 IMAD.MOV R0, RZ, RZ, -R0 ;  /* 0x000000ffff008224 */ /* 0x000fe200078e0a00 */
[----:B------:R-:W-:Y:S01]  /*0df0*/  @!P3 LOP3.LUT R0, RZ, R48, RZ, 0x33, !PT ;  /* 0x00000030ff00b212 */ /* 0x000fe200078e33ff */
[----:B------:R-:W-:Y:S01]  /*0e00*/  @!P1 IMAD.IADD R9, R9, 0x1, -R2 ;  /* 0x0000000109099824 */ /* 0x000fe200078e0a02 */
[----:B------:R-:W-:Y:S01]  /*0e10*/  ISETP.GE.AND P3, PT, R15, RZ, PT ;  /* 0x000000ff0f00720c */ /* 0x000fe20003f66270 */
[----:B------:R-:W-:Y:S01]  /*0e20*/  IMAD.MOV R13, RZ, RZ, -R13 ;  /* 0x000000ffff0d7224 */ /* 0x000fe200078e0a0d */
[----:B------:R-:W-:Y:S01]  /*0e30*/  IABS R15, R16 ;  /* 0x00000010000f7213 */ /* 0x000fe20000000000 */
[----:B------:R-:W-:Y:S01]  /*0e40*/  VIADD R22, R3, 0x6a ;  /* 0x0000006a03167836 */ /* 0x000fe20000000000 */
[----:B------:R-:W-:Y:S01]  /*0e50*/  ISETP.GE.AND P0, PT, R12, RZ, PT ;  /* 0x000000ff0c00720c */ /* 0x000fe20003f06270 */
[----:B------:R-:W-:Y:S01]  /*0e60*/  IMAD R13, R2, R13, R19 ;  /* 0x0000000d020d7224 */ /* 0x000fe200078e0213 */
[----:B------:R-:W-:Y:S01]  /*0e70*/  ISETP.GE.AND P1, PT, R14, RZ, PT ;  /* 0x000000ff0e00720c */ /* 0x000fe20003f26270 */
[----:B------:R-:W-:-:S04]  /*0e80*/  IMAD.HI.U32 R11, R4, R15, RZ ;  /* 0x0000000f040b7227 */ /* 0x000fc800078e00ff */
[----:B------:R-:W-:Y:S01]  /*0e90*/  @!P6 IMAD.IADD R10, R10, 0x1, -R2 ;  /* 0x000000010a0ae824 */ /* 0x000fe200078e0a02 */
[----:B------:R-:W-:Y:S01]  /*0ea0*/  ISETP.GT.U32.AND P6, PT, R2, R9, PT ;  /* 0x000000090200720c */ /* 0x000fe20003fc4070 */
[----:B------:R-:W-:Y:S02]  /*0eb0*/  IMAD.MOV R11, RZ, RZ, -R11 ;  /* 0x000000ffff0b7224 */ /* 0x000fe400078e0a0b */
[----:B------:R-:W-:-:S04]  /*0ec0*/  IMAD.HI.U32 R12, R4, R17, RZ ;  /* 0x00000011040c7227 */ /* 0x000fc800078e00ff */
[C---:B------:R-:W-:Y:S01]  /*0ed0*/  IMAD R11, R2.reuse, R11, R15 ;  /* 0x0000000b020b7224 */ /* 0x040fe200078e020f */
[----:B------:R-:W-:Y:S01]  /*0ee0*/  IABS R15, R21 ;  /* 0x00000015000f7213 */ /* 0x000fe20000000000 */
[----:B------:R-:W-:Y:S02]  /*0ef0*/  IMAD.MOV R12, RZ, RZ, -R12 ;  /* 0x000000ffff0c7224 */ /* 0x000fe400078e0a0c */
[----:B------:R-:W-:Y:S01]  /*0f00*/  @!P0 IMAD.MOV R5, RZ, RZ, -R5 ;  /* 0x000000ffff058224 */ /* 0x000fe200078e0a05 */
[C---:B------:R-:W-:Y:S01]  /*0f10*/  ISETP.GT.U32.AND P0, PT, R2.reuse, R10, PT ;  /* 0x0000000a0200720c */ /* 0x040fe20003f04070 */
[----:B------:R-:W-:Y:S01]  /*0f20*/  @!P6 IMAD.IADD R9, R9, 0x1, -R2 ;  /* 0x000000010909e824 */ /* 0x000fe200078e0a02 */
[C---:B------:R-:W-:Y:S01]  /*0f30*/  ISETP.GT.U32.AND P6, PT, R2.reuse, R13, PT ;  /* 0x0000000d0200720c */ /* 0x040fe20003fc4070 */
[C---:B------:R-:W-:Y:S01]  /*0f40*/  IMAD R12, R2.reuse, R12, R17 ;  /* 0x0000000c020c7224 */ /* 0x040fe200078e0211 */
[----:B------:R-:W-:Y:S01]  /*0f50*/  ISETP.GT.U32.AND P4, PT, R2, R11, PT ;  /* 0x0000000b0200720c */ /* 0x000fe20003f84070 */
[----:B------:R-:W-:Y:S01]  /*0f60*/  IMAD.HI.U32 R14, R4, R15, RZ ;  /* 0x0000000f040e7227 */ /* 0x000fe200078e00ff */
[----:B------:R-:W-:-:S03]  /*0f70*/  IABS R17, R22 ;  /* 0x0000001600117213 */ /* 0x000fc60000000000 */
[----:B------:R-:W-:Y:S01]  /*0f80*/  @!P2 IMAD.MOV R6, RZ, RZ, -R6 ;  /* 0x000000ffff06a224 */ /* 0x000fe200078e0a06 */
[----:B------:R-:W-:Y:S01]  /*0f90*/  ISETP.GT.U32.AND P2, PT, R2, R12, PT ;  /* 0x0000000c0200720c */ /* 0x000fe20003f44070 */
[----:B------:R-:W-:Y:S02]  /*0fa0*/  IMAD.MOV R14, RZ, RZ, -R14 ;  /* 0x000000ffff0e7224 */ /* 0x000fe400078e0a0e */
[--C-:B------:R-:W-:Y:S01]  /*0fb0*/  @!P0 IMAD.IADD R10, R10, 0x1, -R2.reuse ;  /* 0x000000010a0a8824 */ /* 0x100fe200078e0a02 */
[----:B------:R-:W-:Y:S01]  /*0fc0*/  ISETP.GE.AND P0, PT, R18, RZ, PT ;  /* 0x000000ff1200720c */ /* 0x000fe20003f06270 */
[----:B------:R-:W-:Y:S02]  /*0fd0*/  @!P6 IMAD.IADD R13, R13, 0x1, -R2 ;  /* 0x000000010d0de824 */ /* 0x000fe400078e0a02 */
[----:B------:R-:W-:Y:S01]  /*0fe0*/  IMAD R14, R2, R14, R15 ;  /* 0x0000000e020e7224 */ /* 0x000fe200078e020f */
[----:B------:R-:W-:Y:S01]  /*0ff0*/  @!P4 IADD3 R11, PT, PT, R11, -R2, RZ ;  /* 0x800000020b0bc210 */ /* 0x000fe20007ffe0ff */
[----:B------:R-:W-:Y:S01]  /*1000*/  IMAD.HI.U32 R15, R4, R17, RZ ;  /* 0x00000011040f7227 */ /* 0x000fe200078e00ff */
[----:B------:R-:W-:-:S02]  /*1010*/  ISETP.GT.U32.AND P6, PT, R2, R13, PT ;  /* 0x0000000d0200720c */ /* 0x000fc40003fc4070 */
[----:B------:R-:W-:Y:S01]  /*1020*/  ISETP.GE.AND P4, PT, R20, RZ, PT ;  /* 0x000000ff1400720c */ /* 0x000fe20003f86270 */
[----:B------:R-:W-:Y:S01]  /*1030*/  IMAD.MOV R15, RZ, RZ, -R15 ;  /* 0x000000ffff0f7224 */ /* 0x000fe200078e0a0f */
[C---:B------:R-:W-:Y:S01]  /*1040*/  IADD3 R20, PT, PT, R3.reuse, 0x66, RZ ;  /* 0x0000006603147810 */ /* 0x040fe20007ffe0ff */
[----:B------:R-:W-:Y:S02]  /*1050*/  VIADD R18, R3, 0x68 ;  /* 0x0000006803127836 */ /* 0x000fe40000000000 */
[----:B------:R-:W-:Y:S01]  /*1060*/  @!P2 IMAD.IADD R12, R12, 0x1, -R2 ;  /* 0x000000010c0ca824 */ /* 0x000fe200078e0a02 */
[C---:B------:R-:W-:Y:S01]  /*1070*/  ISETP.GT.U32.AND P2, PT, R2.reuse, R11, PT ;  /* 0x0000000b0200720c */ /* 0x040fe20003f44070 */
[----:B------:R-:W-:Y:S01]  /*1080*/  @!P1 IMAD.MOV R10, RZ, RZ, -R10 ;  /* 0x000000ffff0a9224 */ /* 0x000fe200078e0a0a */
[C---:B------:R-:W-:Y:S01]  /*1090*/  ISETP.GT.U32.AND P1, PT, R2.reuse, R14, PT ;  /* 0x0000000e0200720c */ /* 0x040fe20003f24070 */
[C---:B------:R-:W-:Y:S01]  /*10a0*/  IMAD R15, R2.reuse, R15, R17 ;  /* 0x0000000f020f7224 */ /* 0x040fe200078e0211 */
[----:B------:R-:W-:Y:S01]  /*10b0*/  IABS R19, R18 ;  /* 0x0000001200137213 */ /* 0x000fe20000000000 */
[----:B------:R-:W-:Y:S01]  /*10c0*/  @!P5 IMAD.MOV R9, RZ, RZ, -R9 ;  /* 0x000000ffff09d224 */ /* 0x000fe200078e0a09 */
[C---:B------:R-:W-:Y:S01]  /*10d0*/  ISETP.GT.U32.AND P5, PT, R2.reuse, R12, PT ;  /* 0x0000000c0200720c */ /* 0x040fe20003fa4070 */
[----:B------:R-:W-:Y:S01]  /*10e0*/  @!P6 IMAD.IADD R13, R13, 0x1, -R2 ;  /* 0x000000010d0de824 */ /* 0x000fe200078e0a02 */
[----:B------:R-:W-:Y:S01]  /*10f0*/  ISETP.GT.U32.AND P6, PT, R2, R15, PT ;  /* 0x0000000f0200720c */ /* 0x000fe20003fc4070 */
[----:B------:R-:W-:Y:S01]  /*1100*/  @!P3 IMAD.MOV R7, RZ, RZ, -R7 ;  /* 0x000000ffff07b224 */ /* 0x000fe200078e0a07 */
[----:B------:R-:W-:Y:S01]  /*1110*/  ISETP.GE.AND P3, PT, R16, RZ, PT ;  /* 0x000000ff1000720c */ /* 0x000fe20003f66270 */
[----:B------:R-:W-:-:S04]  /*1120*/  IMAD.HI.U32 R16, R4, R19, RZ ;  /* 0x0000001304107227 */ /* 0x000fc800078e00ff */
[----:B------:R-:W-:Y:S02]  /*1130*/  IMAD.MOV R16, RZ, RZ, -R16 ;  /* 0x000000ffff107224 */ /* 0x000fe400078e0a10 */
[--C-:B------:R-:W-:Y:S01]  /*1140*/  @!P2 IMAD.IADD R11, R11, 0x1, -R2.reuse ;  /* 0x000000010b0ba824 */ /* 0x100fe200078e0a02 */
[----:B------:R-:W-:Y:S01]  /*1150*/  ISETP.GE.AND P2, PT, R21, RZ, PT ;  /* 0x000000ff1500720c */ /* 0x000fe20003f46270 */
[--C-:B------:R-:W-:Y:S01]  /*1160*/  @!P1 IMAD.IADD R14, R14, 0x1, -R2.reuse ;  /* 0x000000010e0e9824 */ /* 0x100fe200078e0a02 */
[----:B------:R-:W-:Y:S01]  /*1170*/  IABS R21, R20 ;  /* 0x0000001400157213 */ /* 0x000fe20000000000 */
[----:B------:R-:W-:Y:S01]  /*1180*/  IMAD R16, R2, R16, R19 ;  /* 0x0000001002107224 */ /* 0x000fe200078e0213 */
[----:B------:R-:W-:Y:S01]  /*1190*/  ISETP.GE.AND P1, PT, R18, RZ, PT ;  /* 0x000000ff1200720c */ /* 0x000fe20003f26270 */
[--C-:B------:R-:W-:Y:S01]  /*11a0*/  @!P5 IMAD.IADD R12, R12, 0x1, -R2.reuse ;  /* 0x000000010c0cd824 */ /* 0x100fe200078e0a02 */
[----:B------:R-:W-:Y:S01]  /*11b0*/  @!P3 IADD3 R11, PT, PT, -R11, RZ, RZ ;  /* 0x000000ff0b0bb210 */ /* 0x000fe20007ffe1ff */
[----:B------:R-:W-:Y:S01]  /*11c0*/  @!P6 IMAD.IADD R15, R15, 0x1, -R2 ;  /* 0x000000010f0fe824 */ /* 0x000fe200078e0a02 */
[C---:B------:R-:W-:Y:S01]  /*11d0*/  ISETP.GT.U32.AND P6, PT, R2.reuse, R14, PT ;  /* 0x0000000e0200720c */ /* 0x040fe20003fc4070 */
[----:B------:R-:W-:Y:S01]  /*11e0*/  @!P0 IMAD.MOV R12, RZ, RZ, -R12 ;  /* 0x000000ffff0c8224 */ /* 0x000fe200078e0a0c */
[C---:B------:R-:W-:Y:S01]  /*11f0*/  ISETP.GT.U32.AND P3, PT, R2.reuse, R16, PT ;  /* 0x000000100200720c */ /* 0x040fe20003f64070 */
[----:B------:R-:W-:Y:S01]  /*1200*/  VIADD R24, R3, 0x62 ;  /* 0x0000006203187836 */ /* 0x000fe20000000000 */
[----:B------:R-:W-:Y:S01]  /*1210*/  ISETP.GT.U32.AND P0, PT, R2, R15, PT ;  /* 0x0000000f0200720c */ /* 0x000fe20003f04070 */
[----:B------:R-:W-:Y:S01]  /*1220*/  IMAD.HI.U32 R17, R4, R21, RZ ;  /* 0x0000001504117227 */ /* 0x000fe200078e00ff */
[----:B------:R-:W-:-:S02]  /*1230*/  ISETP.GE.AND P5, PT, R22, RZ, PT ;  /* 0x000000ff1600720c */ /* 0x000fc40003fa6270 */
[----:B------:R-:W-:Y:S01]  /*1240*/  IABS R25, R24 ;  /* 0x0000001800197213 */ /* 0x000fe20000000000 */
[----:B------:R-:W-:Y:S02]  /*1250*/  VIADD R22, R3, 0x64 ;  /* 0x0000006403167836 */ /* 0x000fe40000000000 */
[----:B------:R-:W-:Y:S02]  /*1260*/  IMAD.MOV R17, RZ, RZ, -R17 ;  /* 0x000000ffff117224 */ /* 0x000fe400078e0a11 */
[----:B------:R-:W-:Y:S01]  /*1270*/  @!P6 IMAD.IADD R14, R14, 0x1, -R2 ;  /* 0x000000010e0ee824 */ /* 0x000fe200078e0a02 */
[----:B------:R-:W-:Y:S01]  /*1280*/  IABS R23, R22 ;  /* 0x0000001600177213 */ /* 0x000fe20000000000 */
[----:B------:R-:W-:Y:S01]  /*1290*/  IMAD.HI.U32 R19, R4, R25, RZ ;  /* 0x0000001904137227 */ /* 0x000fe200078e00ff */
[----:B------:R-:W-:Y:S02]  /*12a0*/  @!P3 IADD3 R16, PT, PT, R16, -R2, RZ ;  /* 0x800000021010b210 */ /* 0x000fe40007ffe0ff */
[----:B------:R-:W-:Y:S01]  /*12b0*/  ISETP.GE.AND P3, PT, R24, RZ, PT ;  /* 0x000000ff1800720c */ /* 0x000fe20003f66270 */
[----:B------:R-:W-:-:S04]  /*12c0*/  IMAD.HI.U32 R18, R4, R23, RZ ;  /* 0x0000001704127227 */ /* 0x000fc800078e00ff */
[----:B------:R-:W-:Y:S01]  /*12d0*/  @!P0 IMAD.IADD R15, R15, 0x1, -R2 ;  /* 0x000000010f0f8824 */ /* 0x000fe200078e0a02 */
[----:B------:R-:W-:Y:S01]  /*12e0*/  ISETP.GE.AND P0, PT, R22, RZ, PT ;  /* 0x000000ff1600720c */ /* 0x000fe20003f06270 */
[----:B------:R-:W-:Y:S01]  /*12f0*/  @!P2 IMAD.MOV R14, RZ, RZ, -R14 ;  /* 0x000000ffff0ea224 */ /* 0x000fe200078e0a0e */
[C---:B------:R-:W-:Y:S01]  /*1300*/  ISETP.GT.U32.AND P2, PT, R2.reuse, R16, PT ;  /* 0x000000100200720c */ /* 0x040fe20003f44070 */
[----:B------:R-:W-:Y:S02]  /*1310*/  VIADD R22, R3, 0x60 ;  /* 0x0000006003167836 */ /* 0x000fe40000000000 */
[----:B------:R-:W-:Y:S02]  /*1320*/  IMAD.MOV R18, RZ, RZ, -R18 ;  /* 0x000000ffff127224 */ /* 0x000fe400078e0a12 */
[----:B------:R-:W-:Y:S01]  /*1330*/  IMAD R17, R2, R17, R21 ;  /* 0x0000001102117224 */ /* 0x000fe200078e0215 */
[----:B------:R-:W-:Y:S01]  /*1340*/  IABS R21, R22 ;  /* 0x0000001600157213 */ /* 0x000fe20000000000 */
[----:B------:R-:W-:-:S02]  /*1350*/  IMAD.MOV R19, RZ, RZ, -R19 ;  /* 0x000000ffff137224 */ /* 0x000fc400078e0a13 */
[C---:B------:R-:W-:Y:S01]  /*1360*/  IMAD R18, R2.reuse, R18, R23 ;  /* 0x0000001202127224 */ /* 0x040fe200078e0217 */
[----:B------:R-:W-:Y:S01]  /*1370*/  ISETP.GT.U32.AND P6, PT, R2, R17, PT ;  /* 0x000000110200720c */ /* 0x000fe20003fc4070 */
[----:B------:R-:W-:Y:S01]  /*1380*/  @!P4 IMAD.MOV R13, RZ, RZ, -R13 ;  /* 0x000000ffff0dc224 */ /* 0x000fe200078e0a0d */
[----:B------:R-:W-:Y:S01]  /*1390*/  ISETP.GE.AND P4, PT, R20, RZ, PT ;  /* 0x000000ff1400720c */ /* 0x000fe20003f86270 */
[----:B------:R-:W-:Y:S02]  /*13a0*/  IMAD R19, R2, R19, R25 ;  /* 0x0000001302137224 */ /* 0x000fe400078e0219 */
[----:B------:R-:W-:-:S04]  /*13b0*/  IMAD.HI.U32 R20, R4, R21, RZ ;  /* 0x0000001504147227 */ /* 0x000fc800078e00ff */
[----:B------:R-:W-:Y:S01]  /*13c0*/  @!P5 IMAD.MOV R15, RZ, RZ, -R15 ;  /* 0x000000ffff0fd224 */ /* 0x000fe200078e0a0f */
[----:B------:R-:W-:Y:S01]  /*13d0*/  ISETP.GT.U32.AND P5, PT, R2, R18, PT ;  /* 0x000000120200720c */ /* 0x000fe20003fa4070 */
[--C-:B------:R-:W-:Y:S01]  /*13e0*/  @!P2 IMAD.IADD R16, R16, 0x1, -R2.reuse ;  /* 0x000000011010a824 */ /* 0x100fe200078e0a02 */
[----:B------:R-:W-:Y:S01]  /*13f0*/  ISETP.GT.U32.AND P2, PT, R2, R19, PT ;  /* 0x000000130200720c */ /* 0x000fe20003f44070 */
[C---:B------:R-:W-:Y:S01]  /*1400*/  VIADD R28, R3.reuse, 0x5a ;  /* 0x0000005a031c7836 */ /* 0x040fe20000000000 */
[----:B------:R-:W-:Y:S01]  /*1410*/  IADD3 R20, PT, PT, -R20, RZ, RZ ;  /* 0x000000ff14147210 */ /* 0x000fe20007ffe1ff */
[----:B------:R-:W-:Y:S02]  /*1420*/  VIADD R24, R3, 0x5e ;  /* 0x0000005e03187836 */ /* 0x000fe40000000000 */
[----:B------:R-:W-:Y:S01]  /*1430*/  @!P6 IMAD.IADD R17, R17, 0x1, -R2 ;  /* 0x000000011111e824 */ /* 0x000fe200078e0a02 */
[----:B------:R-:W-:Y:S01]  /*1440*/  IABS R29, R28 ;  /* 0x0000001c001d7213 */ /* 0x000fe20000000000 */
[C---:B------:R-:W-:Y:S01]  /*1450*/  IMAD R20, R2.reuse, R20, R21 ;  /* 0x0000001402147224 */ /* 0x040fe200078e0215 */
[----:B------:R-:W-:Y:S01]  /*1460*/  IABS R25, R24 ;  /* 0x0000001800197213 */ /* 0x000fe20000000000 */
[----:B------:R-:W-:Y:S01]  /*1470*/  @!P1 IMAD.MOV R16, RZ, RZ, -R16 ;  /* 0x000000ffff109224 */ /* 0x000fe200078e0a10 */
[----:B------:R-:W-:Y:S01]  /*1480*/  ISETP.GT.U32.AND P6, PT, R2, R17, PT ;  /* 0x000000110200720c */ /* 0x000fe20003fc4070 */
[--C-:B------:R-:W-:Y:S01]  /*1490*/  @!P5 IMAD.IADD R18, R18, 0x1, -R2.reuse ;  /* 0x000000011212d824 */ /* 0x100fe200078e0a02 */
[----:B------:R-:W-:Y:S01]  /*14a0*/  ISETP.GT.U32.AND P5, PT, R2, R20, PT ;  /* 0x000000140200720c */ /* 0x000fe20003fa4070 */
[----:B------:R-:W-:-:S02]  /*14b0*/  @!P2 IMAD.IADD R19, R19, 0x1, -R2 ;  /* 0x000000011313a824 */ /* 0x000fc400078e0a02 */
[----:B------:R-:W-:Y:S01]  /*14c0*/  IMAD.HI.U32 R23, R4, R29, RZ ;  /* 0x0000001d04177227 */ /* 0x000fe200078e00ff */
[C---:B------:R-:W-:Y:S02]  /*14d0*/  ISETP.GT.U32.AND P1, PT, R2.reuse, R18, PT ;  /* 0x000000120200720c */ /* 0x040fe40003f24070 */
[----:B------:R-:W-:Y:S01]  /*14e0*/  ISETP.GT.U32.AND P2, PT, R2, R19, PT ;  /* 0x000000130200720c */ /* 0x000fe20003f44070 */
[----:B------:R-:W-:Y:S02]  /*14f0*/  IMAD.MOV R23, RZ, RZ, -R23 ;  /* 0x000000ffff177224 */ /* 0x000fe400078e0a17 */
[----:B------:R-:W-:Y:S02]  /*1500*/  VIADD R26, R3, 0x5c ;  /* 0x0000005c031a7836 */ /* 0x000fe40000000000 */
[----:B------:R-:W-:-:S03]  /*1510*/  IMAD.HI.U32 R21, R4, R25, RZ ;  /* 0x0000001904157227 */ /* 0x000fc600078e00ff */
[----:B------:R-:W-:Y:S01]  /*1520*/  IABS R27, R26 ;  /* 0x0000001a001b7213 */ /* 0x000fe20000000000 */
[--C-:B------:R-:W-:Y:S02]  /*1530*/  @!P5 IMAD.IADD R20, R20, 0x1, -R2.reuse ;  /* 0x000000011414d824 */ /* 0x100fe400078e0a02 */
[C---:B------:R-:W-:Y:S02]  /*1540*/  IMAD R23, R2.reuse, R23, R29 ;  /* 0x0000001702177224 */ /* 0x040fe400078e021d */
[----:B------:R-:W-:Y:S01]  /*1550*/  @!P2 IMAD.IADD R19, R19, 0x1, -R2 ;  /* 0x000000011313a824 */ /* 0x000fe200078e0a02 */
[C---:B------:R-:W-:Y:S01]  /*1560*/  ISETP.GT.U32.AND P5, PT, R2.reuse, R20, PT ;  /* 0x000000140200720c */ /* 0x040fe20003fa4070 */
[----:B------:R-:W-:Y:S02]  /*1570*/  IMAD.MOV R21, RZ, RZ, -R21 ;  /* 0x000000ffff157224 */ /* 0x000fe400078e0a15 */
[----:B------:R-:W-:Y:S01]  /*1580*/  @!P3 IMAD.MOV R19, RZ, RZ, -R19 ;  /* 0x000000ffff13b224 */ /* 0x000fe200078e0a13 */
[----:B------:R-:W-:Y:S01]  /*1590*/  ISETP.GT.U32.AND P3, PT, R2, R23, PT ;  /* 0x000000170200720c */ /* 0x000fe20003f64070 */
[----:B------:R-:W-:-:S02]  /*15a0*/  VIADD R30, R3, 0x58 ;  /* 0x00000058031e7836 */ /* 0x000fc40000000000 */
[--C-:B------:R-:W-:Y:S01]  /*15b0*/  @!P6 IMAD.IADD R17, R17, 0x1, -R2.reuse ;  /* 0x000000011111e824 */ /* 0x100fe200078e0a02 */
[----:B------:R-:W-:Y:S01]  /*15c0*/  ISETP.GE.AND P6, PT, R22, RZ, PT ;  /* 0x000000ff1600720c */ /* 0x000fe20003fc6270 */
[----:B------:R-:W-:Y:S01]  /*15d0*/  IMAD R21, R2, R21, R25 ;  /* 0x0000001502157224 */ /* 0x000fe200078e0219 */
[----:B------:R-:W-:Y:S01]  /*15e0*/  IABS R25, R30 ;  /* 0x0000001e00197213 */ /* 0x000fe20000000000 */
[----:B------:R-:W-:Y:S01]  /*15f0*/  IMAD.HI.U32 R22, R4, R27, RZ ;  /* 0x0000001b04167227 */ /* 0x000fe200078e00ff */
[----:B------:R-:W-:Y:S02]  /*1600*/  @!P4 IADD3 R17, PT, PT, -R17, RZ, RZ ;  /* 0x000000ff1111c210 */ /* 0x000fe40007ffe1ff */
[----:B------:R-:W-:Y:S01]  /*1610*/  @!P5 IADD3 R20, PT, PT, R20, -R2, RZ ;  /* 0x800000021414d210 */ /* 0x000fe20007ffe0ff */
[----:B------:R-:W-:Y:S01]  /*1620*/  @!P1 IMAD.IADD R18, R18, 0x1, -R2 ;  /* 0x0000000112129824 */ /* 0x000fe200078e0a02 */
[----:B------:R-:W-:Y:S01]  /*1630*/  ISETP.GT.U32.AND P1, PT, R2, R21, PT ;  /* 0x000000150200720c */ /* 0x000fe20003f24070 */
[----:B------:R-:W-:Y:S01]  /*1640*/  IMAD.MOV R22, RZ, RZ, -R22 ;  /* 0x000000ffff167224 */ /* 0x000fe200078e0a16 */
[----:B------:R-:W-:Y:S01]  /*1650*/  ISETP.GE.AND P5, PT, R28, RZ, PT ;  /* 0x000000ff1c00720c */ /* 0x000fe20003fa6270 */
[----:B------:R-:W-:Y:S01]  /*1660*/  VIADD R28, R3, 0x56 ;  /* 0x00000056031c7836 */ /* 0x000fe20000000000 */
[----:B------:R-:W-:Y:S01]  /*1670*/  ISETP.GE.AND P4, PT, R24, RZ, PT ;  /* 0x000000ff1800720c */ /* 0x000fe20003f86270 */
[----:B------:R-:W-:-:S04]  /*1680*/  IMAD.HI.U32 R24, R4, R25, RZ ;  /* 0x0000001904187227 */ /* 0x000fc800078e00ff */
[C---:B------:R-:W-:Y:S01]  /*1690*/  IMAD R22, R2.reuse, R22, R27 ;  /* 0x0000001602167224 */ /* 0x040fe200078e021b */
[----:B------:R-:W-:Y:S01]  /*16a0*/  IABS R27, R28 ;  /* 0x0000001c001b7213 */ /* 0x000fe20000000000 */
[----:B------:R-:W-:Y:S02]  /*16b0*/  @!P3 IMAD.IADD R23, R23, 0x1, -R2 ;  /* 0x000000011717b824 */ /* 0x000fe400078e0a02 */
[----:B------:R-:W-:Y:S01]  /*16c0*/  IMAD.MOV R24, RZ, RZ, -R24 ;  /* 0x000000ffff187224 */ /* 0x000fe200078e0a18 */
[C---:B------:R-:W-:Y:S01]  /*16d0*/  ISETP.GT.U32.AND P2, PT, R2.reuse, R22, PT ;  /* 0x000000160200720c */ /* 0x040fe20003f44070 */
[----:B------:R-:W-:Y:S01]  /*16e0*/  @!P1 IMAD.IADD R21, R21, 0x1, -R2 ;  /* 0x0000000115159824 */ /* 0x000fe200078e0a02 */
[C---:B------:R-:W-:Y:S01]  /*16f0*/  ISETP.GT.U32.AND P3, PT, R2.reuse, R23, PT ;  /* 0x000000170200720c */ /* 0x040fe20003f64070 */
[----:B------:R-:W-:Y:S02]  /*1700*/  IMAD R24, R2, R24, R25 ;  /* 0x0000001802187224 */ /* 0x000fe400078e0219 */
[----:B------:R-:W-:Y:S01]  /*1710*/  IMAD.HI.U32 R25, R4, R27, RZ ;  /* 0x0000001b04197227 */ /* 0x000fe200078e00ff */
[----:B------:R-:W-:-:S03]  /*1720*/  ISETP.GT.U32.AND P1, PT, R2, R21, PT ;  /* 0x000000150200720c */ /* 0x000fc60003f24070 */
[----:B------:R-:W-:Y:S02]  /*1730*/  VIADD R32, R3, 0x54 ;  /* 0x0000005403207836 */ /* 0x000fe40000000000 */
[----:B------:R-:W-:Y:S02]  /*1740*/  IMAD.MOV R25, RZ, RZ, -R25 ;  /* 0x000000ffff197224 */ /* 0x000fe400078e0a19 */
[----:B------:R-:W-:Y:S01]  /*1750*/  @!P0 IMAD.MOV R18, RZ, RZ, -R18 ;  /* 0x000000ffff128224 */ /* 0x000fe200078e0a12 */
[----:B------:R-:W-:Y:S01]  /*1760*/  IABS R29, R32 ;  /* 0x00000020001d7213 */ /* 0x000fe20000000000 */
[----:B------:R-:W-:Y:S01]  /*1770*/  IMAD R25, R2, R25, R27 ;  /* 0x0000001902197224 */ /* 0x000fe200078e021b */
[----:B------:R-:W-:Y:S01]  /*1780*/  ISETP.GE.AND P0, PT, R26, RZ, PT ;  /* 0x000000ff1a00720c */ /* 0x000fe20003f06270 */
[----:B------:R-:W-:Y:S01]  /*1790*/  @!P6 IMAD.MOV R20, RZ, RZ, -R20 ;  /* 0x000000ffff14e224 */ /* 0x000fe200078e0a14 */
[C---:B------:R-:W-:Y:S01]  /*17a0*/  ISETP.GT.U32.AND P6, PT, R2.reuse, R24, PT ;  /* 0x000000180200720c */ /* 0x040fe20003fc4070 */
[----:B------:R-:W-:Y:S01]  /*17b0*/  @!P3 IMAD.IADD R23, R23, 0x1, -R2 ;  /* 0x000000011717b824 */ /* 0x000fe200078e0a02 */
[----:B------:R-:W-:Y:S01]  /*17c0*/  ISETP.GT.U32.AND P3, PT, R2, R25, PT ;  /* 0x000000190200720c */ /* 0x000fe20003f64070 */
[----:B------:R-:W-:Y:S01]  /*17d0*/  IMAD.HI.U32 R26, R4, R29, RZ ;  /* 0x0000001d041a7227 */ /* 0x000fe200078e00ff */
[----:B------:R-:W-:-:S02]  /*17e0*/  @!P1 IADD3 R21, PT, PT, R21, -R2, RZ ;  /* 0x8000000215159210 */ /* 0x000fc40007ffe0ff */
[----:B------:R-:W-:Y:S01]  /*17f0*/  ISETP.GE.AND P1, PT, R30, RZ, PT ;  /* 0x000000ff1e00720c */ /* 0x000fe20003f26270 */
[----:B------:R-:W-:Y:S02]  /*1800*/  IMAD.MOV R26, RZ, RZ, -R26 ;  /* 0x000000ffff1a7224 */ /* 0x000fe400078e0a1a */
[----:B------:R-:W-:Y:S02]  /*1810*/  VIADD R30, R3, 0x52 ;  /* 0x00000052031e7836 */ /* 0x000fe40000000000 */
[----:B------:R-:W-:Y:S02]  /*1820*/  IMAD R26, R2, R26, R29 ;  /* 0x0000001a021a7224 */ /* 0x000fe400078e021d */
[--C-:B------:R-:W-:Y:S01]  /*1830*/  @!P2 IMAD.IADD R22, R22, 0x1, -R2.reuse ;  /* 0x000000011616a824 */ /* 0x100fe200078e0a02 */
[----:B------:R-:W-:Y:S01]  /*1840*/  IABS R31, R30 ;  /* 0x0000001e001f7213 */ /* 0x000fe20000000000 */
[--C-:B------:R-:W-:Y:S01]  /*1850*/  @!P6 IMAD.IADD R24, R24, 0x1, -R2.reuse ;  /* 0x000000011818e824 */ /* 0x100fe200078e0a02 */
[----:B------:R-:W-:Y:S01]  /*1860*/  ISETP.GE.AND P6, PT, R32, RZ, PT ;  /* 0x000000ff2000720c */ /* 0x000fe20003fc6270 */
[----:B------:R-:W-:Y:S01]  /*1870*/  @!P5 IMAD.MOV R23, RZ, RZ, -R23 ;  /* 0x000000ffff17d224 */ /* 0x000fe200078e0a17 */
[C---:B------:R-:W-:Y:S01]  /*1880*/  ISETP.GT.U32.AND P5, PT, R2.reuse, R26, PT ;  /* 0x0000001a0200720c */ /* 0x040fe20003fa4070 */
[----:B------:R-:W-:Y:S01]  /*1890*/  @!P3 IMAD.IADD R25, R25, 0x1, -R2 ;  /* 0x000000011919b824 */ /* 0x000fe200078e0a02 */
[C---:B------:R-:W-:Y:S01]  /*18a0*/  ISETP.GT.U32.AND P2, PT, R2.reuse, R22, PT ;  /* 0x000000160200720c */ /* 0x040fe20003f44070 */
[----:B------:R-:W-:Y:S01]  /*18b0*/  @!P4 IMAD.MOV R21, RZ, RZ, -R21 ;  /* 0x000000ffff15c224 */ /* 0x000fe200078e0a15 */
[----:B------:R-:W-:Y:S01]  /*18c0*/  ISETP.GT.U32.AND P4, PT, R2, R24, PT ;  /* 0x000000180200720c */ /* 0x000fe20003f84070 */
[----:B------:R-:W-:Y:S01]  /*18d0*/  IMAD.HI.U32 R27, R4, R31, RZ ;  /* 0x0000001f041b7227 */ /* 0x000fe200078e00ff */
[----:B------:R-:W-:-:S03]  /*18e0*/  ISETP.GT.U32.AND P3, PT, R2, R25, PT ;  /* 0x000000190200720c */ /* 0x000fc60003f64070 */
[----:B------:R-:W-:Y:S02]  /*18f0*/  IMAD.MOV R27, RZ, RZ, -R27 ;  /* 0x000000ffff1b7224 */ /* 0x000fe400078e0a1b */
[----:B------:R-:W-:Y:S02]  /*1900*/  VIADD R29, R3, 0x4e ;  /* 0x0000004e031d7836 */ /* 0x000fe40000000000 */
[----:B------:R-:W-:Y:S02]  /*1910*/  IMAD R27, R2, R27, R31 ;  /* 0x0000001b021b7224 */ /* 0x000fe400078e021f */
[--C-:B------:R-:W-:Y:S01]  /*1920*/  @!P5 IMAD.IADD R26, R26, 0x1, -R2.reuse ;  /* 0x000000011a1ad824 */ /* 0x100fe200078e0a02 */
[----:B------:R-:W-:Y:S01]  /*1930*/  IABS R33, R29 ;  /* 0x0000001d00217213 */ /* 0x000fe20000000000 */
[--C-:B------:R-:W-:Y:S01]  /*1940*/  @!P2 IMAD.IADD R22, R22, 0x1, -R2.reuse ;  /* 0x000000011616a824 */ /* 0x100fe200078e0a02 */
[----:B------:R-:W-:Y:S01]  /*1950*/  ISETP.GE.AND P2, PT, R28, RZ, PT ;  /* 0x000000ff1c00720c */ /* 0x000fe20003f46270 */
[--C-:B------:R-:W-:Y:S01]  /*1960*/  @!P4 IMAD.IADD R24, R24, 0x1, -R2.reuse ;  /* 0x000000011818c824 */ /* 0x100fe200078e0a02 */
[C---:B------:R-:W-:Y:S01]  /*1970*/  ISETP.GT.U32.AND P5, PT, R2.reuse, R26, PT ;  /* 0x0000001a0200720c */ /* 0x040fe20003fa4070 */
[----:B------:R-:W-:Y:S01]  /*1980*/  @!P3 IMAD.IADD R25, R25, 0x1, -R2 ;  /* 0x000000011919b824 */ /* 0x000fe200078e0a02 */
[----:B------:R-:W-:Y:S01]  /*1990*/  ISETP.GT.U32.AND P3, PT, R2, R27, PT ;  /* 0x0000001b0200720c */ /* 0x000fe20003f64070 */
[----:B------:R-:W-:Y:S01]  /*19a0*/  VIADD R28, R3, 0x50 ;  /* 0x00000050031c7836 */ /* 0x000fe20000000000 */
[----:B------:R-:W-:Y:S01]  /*19b0*/  @!P0 IADD3 R22, PT, PT, -R22, RZ, RZ ;  /* 0x000000ff16168210 */ /* 0x000fe20007ffe1ff */
[----:B------:R-:W-:Y:S01]  /*19c0*/  @!P1 IMAD.MOV R24, RZ, RZ, -R24 ;  /* 0x000000ffff189224 */ /* 0x000fe200078e0a18 */
[----:B------:R-:W-:Y:S01]  /*19d0*/  ISETP.GE.AND P1, PT, R29, RZ, PT ;  /* 0x000000ff1d00720c */ /* 0x000fe20003f26270 */
[----:B------:R-:W-:Y:S01]  /*19e0*/  IMAD.HI.U32 R29, R4, R33, RZ ;  /* 0x00000021041d7227 */ /* 0x000fe200078e00ff */
[----:B------:R-:W-:-:S02]  /*19f0*/  ISETP.GE.AND P4, PT, R28, RZ, PT ;  /* 0x000000ff1c00720c */ /* 0x000fc40003f86270 */
[----:B------:R-:W-:Y:S01]  /*1a00*/  ISETP.GE.AND P0, PT, R30, RZ, PT ;  /* 0x000000ff1e00720c */ /* 0x000fe20003f06270 */
[----:B------:R-:W-:Y:S01]  /*1a10*/  VIADD R30, R3, 0x4c ;  /* 0x0000004c031e7836 */ /* 0x000fe20000000000 */
[----:B------:R-:W-:Y:S01]  /*1a20*/  IABS R28, R28 ;  /* 0x0000001c001c7213 */ /* 0x000fe20000000000 */
[----:B------:R-:W-:Y:S02]  /*1a30*/  IMAD.MOV R29, RZ, RZ, -R29 ;  /* 0x000000ffff1d7224 */ /* 0x000fe400078e0a1d */
[----:B------:R-:W-:Y:S01]  /*1a40*/  @!P5 IMAD.IADD R26, R26, 0x1, -R2 ;  /* 0x000000011a1ad824 */ /* 0x000fe200078e0a02 */
[----:B------:R-:W-:Y:S01]  /*1a50*/  MOV R31, R28 ;  /* 0x0000001c001f7202 */ /* 0x000fe20000000f00 */
[----:B------:R-:W-:Y:S01]  /*1a60*/  IMAD R29, R2, R29, R33 ;  /* 0x0000001d021d7224 */ /* 0x000fe200078e0221 */
[----:B------:R-:W-:Y:S01]  /*1a70*/  IABS R35, R30 ;  /* 0x0000001e00237213 */ /* 0x000fe20000000000 */
[----:B------:R-:W-:Y:S01]  /*1a80*/  @!P2 IMAD.MOV R25, RZ, RZ, -R25 ;  /* 0x000000ffff19a224 */ /* 0x000fe200078e0a19 */
[----:B------:R-:W-:Y:S01]  /*1a90*/  @!P3 IADD3 R27, PT, PT, R27, -R2, RZ ;  /* 0x800000021b1bb210 */ /* 0x000fe20007ffe0ff */
[----:B------:R-:W-:Y:S01]  /*1aa0*/  IMAD.HI.U32 R28, R4, R31, RZ ;  /* 0x0000001f041c7227 */ /* 0x000fe200078e00ff */
[----:B------:R-:W-:-:S02]  /*1ab0*/  ISETP.GE.AND P2, PT, R30, RZ, PT ;  /* 0x000000ff1e00720c */ /* 0x000fc40003f46270 */
[C---:B------:R-:W-:Y:S01]  /*1ac0*/  ISETP.GT.U32.AND P3, PT, R2.reuse, R27, PT ;  /* 0x0000001b0200720c */ /* 0x040fe20003f64070 */
[----:B------:R-:W-:Y:S01]  /*1ad0*/  @!P6 IMAD.MOV R26, RZ, RZ, -R26 ;  /* 0x000000ffff1ae224 */ /* 0x000fe200078e0a1a */
[----:B------:R-:W-:Y:S01]  /*1ae0*/  ISETP.GT.U32.AND P6, PT, R2, R29, PT ;  /* 0x0000001d0200720c */ /* 0x000fe20003fc4070 */
[----:B------:R-:W-:-:S04]  /*1af0*/  IMAD.HI.U32 R30, R4, R35, RZ ;  /* 0x00000023041e7227 */ /* 0x000fc800078e00ff */
[----:B------:R-:W-:Y:S02]  /*1b00*/  IMAD.MOV R28, RZ, RZ, -R28 ;  /* 0x000000ffff1c7224 */ /* 0x000fe400078e0a1c */
[----:B------:R-:W-:Y:S02]  /*1b10*/  IMAD.MOV R30, RZ, RZ, -R30 ;  /* 0x000000ffff1e7224 */ /* 0x000fe400078e0a1e */
[C---:B------:R-:W-:Y:S02]  /*1b20*/  IMAD R28, R2.reuse, R28, R31 ;  /* 0x0000001c021c7224 */ /* 0x040fe400078e021f */
[----:B------:R-:W-:Y:S02]  /*1b30*/  VIADD R34, R3, 0x4a ;  /* 0x0000004a03227836 */ /* 0x000fe40000000000 */
[C---:B------:R-:W-:Y:S01]  /*1b40*/  IMAD R30, R2.reuse, R30, R35 ;  /* 0x0000001e021e7224 */ /* 0x040fe200078e0223 */
[C---:B------:R-:W-:Y:S01]  /*1b50*/  ISETP.GT.U32.AND P5, PT, R2.reuse, R28, PT ;  /* 0x0000001c0200720c */ /* 0x040fe20003fa4070 */
[----:B------:R-:W-:Y:S01]  /*1b60*/  @!P3 IMAD.IADD R27, R27, 0x1, -R2 ;  /* 0x000000011b1bb824 */ /* 0x000fe200078e0a02 */
[----:B------:R-:W-:Y:S01]  /*1b70*/  IABS R33, R34 ;  /* 0x0000002200217213 */ /* 0x000fe20000000000 */
[----:B------:R-:W-:Y:S01]  /*1b80*/  VIADD R36, R3, 0x48 ;  /* 0x0000004803247836 */ /* 0x000fe20000000000 */
[----:B------:R-:W-:Y:S01]  /*1b90*/  ISETP.GT.U32.AND P3, PT, R2, R30, PT ;  /* 0x0000001e0200720c */ /* 0x000fe20003f64070 */
[----:B------:R-:W-:Y:S01]  /*1ba0*/  @!P0 IMAD.MOV R27, RZ, RZ, -R27 ;  /* 0x000000ffff1b8224 */ /* 0x000fe200078e0a1b */
[----:B------:R-:W-:Y:S01]  /*1bb0*/  @!P6 IADD3 R29, PT, PT, R29, -R2, RZ ;  /* 0x800000021d1de210 */ /* 0x000fe20007ffe0ff */
[----:B------:R-:W-:Y:S01]  /*1bc0*/  IMAD.HI.U32 R31, R4, R33, RZ ;  /* 0x00000021041f7227 */ /* 0x000fe200078e00ff */
[----:B------:R-:W-:-:S02]  /*1bd0*/  IABS R35, R36 ;  /* 0x0000002400237213 */ /* 0x000fc40000000000 */
[----:B------:R-:W-:Y:S01]  /*1be0*/  ISETP.GT.U32.AND P6, PT, R2, R29, PT ;  /* 0x0000001d0200720c */ /* 0x000fe20003fc4070 */
[----:B------:R-:W-:Y:S01]  /*1bf0*/  IMAD.MOV R31, RZ, RZ, -R31 ;  /* 0x000000ffff1f7224 */ /* 0x000fe200078e0a1f */
[----:B------:R-:W-:Y:S01]  /*1c00*/  ISETP.GE.AND P0, PT, R34, RZ, PT ;  /* 0x000000ff2200720c */ /* 0x000fe20003f06270 */
[--C-:B------:R-:W-:Y:S01]  /*1c10*/  @!P5 IMAD.IADD R28, R28, 0x1, -R2.reuse ;  /* 0x000000011c1cd824 */ /* 0x100fe200078e0a02 */
[----:B------:R-:W-:Y:S01]  /*1c20*/  IADD3 R34, PT, PT, R3, 0x44, RZ ;  /* 0x0000004403227810 */ /* 0x000fe20007ffe0ff */
[----:B------:R-:W-:Y:S02]  /*1c30*/  IMAD R31, R2, R31, R33 ;  /* 0x0000001f021f7224 */ /* 0x000fe400078e0221 */
[----:B------:R-:W-:Y:S01]  /*1c40*/  @!P3 IMAD.IADD R30, R30, 0x1, -R2 ;  /* 0x000000011e1eb824 */ /* 0x000fe200078e0a02 */
[----:B------:R-:W-:Y:S01]  /*1c50*/  ISETP.GT.U32.AND P5, PT, R2, R28, PT ;  /* 0x0000001c0200720c */ /* 0x000fe20003fa4070 */
[----:B------:R-:W-:-:S03]  /*1c60*/  IMAD.HI.U32 R32, R4, R35, RZ ;  /* 0x0000002304207227 */ /* 0x000fc600078e00ff */
[C---:B------:R-:W-:Y:S01]  /*1c70*/  ISETP.GT.U32.AND P3, PT, R2.reuse, R30, PT ;  /* 0x0000001e0200720c */ /* 0x040fe20003f64070 */
[----:B------:R-:W-:Y:S01]  /*1c80*/  @!P6 IMAD.IADD R29, R29, 0x1, -R2 ;  /* 0x000000011d1de824 */ /* 0x000fe200078e0a02 */
[C---:B------:R-:W-:Y:S01]  /*1c90*/  ISETP.GT.U32.AND P6, PT, R2.reuse, R31, PT ;  /* 0x0000001f0200720c */ /* 0x040fe20003fc4070 */
[----:B------:R-:W-:Y:S02]  /*1ca0*/  IMAD.MOV R32, RZ, RZ, -R32 ;  /* 0x000000ffff207224 */ /* 0x000fe400078e0a20 */
[C---:B------:R-:W-:Y:S02]  /*1cb0*/  VIADD R38, R3.reuse, 0x46 ;  /* 0x0000004603267836 */ /* 0x040fe40000000000 */
[----:B------:R-:W-:Y:S01]  /*1cc0*/  IMAD R33, R2, R32, R35 ;  /* 0x0000002002217224 */ /* 0x000fe200078e0223 */
[----:B------:R-:W-:Y:S01]  /*1cd0*/  IABS R35, R34 ;  /* 0x0000002200237213 */ /* 0x000fe20000000000 */
[--C-:B------:R-:W-:Y:S01]  /*1ce0*/  @!P5 IMAD.IADD R28, R28, 0x1, -R2.reuse ;  /* 0x000000011c1cd824 */ /* 0x100fe200078e0a02 */
[----:B------:R-:W-:Y:S01]  /*1cf0*/  IABS R37, R38 ;  /* 0x0000002600257213 */ /* 0x000fe20000000000 */
[----:B------:R-:W-:Y:S01]  /*1d00*/  @!P1 IMAD.MOV R29, RZ, RZ, -R29 ;  /* 0x000000ffff1d9224 */ /* 0x000fe200078e0a1d */
[----:B------:R-:W-:Y:S01]  /*1d10*/  ISETP.GE.AND P1, PT, R38, RZ, PT ;  /* 0x000000ff2600720c */ /* 0x000fe20003f26270 */
[--C-:B------:R-:W-:Y:S01]  /*1d20*/  @!P3 IMAD.IADD R30, R30, 0x1, -R2.reuse ;  /* 0x000000011e1eb824 */ /* 0x100fe200078e0a02 */
[----:B------:R-:W-:Y:S01]  /*1d30*/  IADD3 R38, PT, PT, R3, 0x40, RZ ;  /* 0x0000004003267810 */ /* 0x000fe20007ffe0ff */
[----:B------:R-:W-:Y:S01]  /*1d40*/  @!P6 IMAD.IADD R31, R31, 0x1, -R2 ;  /* 0x000000011f1fe824 */ /* 0x000fe200078e0a02 */
[----:B------:R-:W-:Y:S01]  /*1d50*/  ISETP.GE.AND P6, PT, R34, RZ, PT ;  /* 0x000000ff2200720c */ /* 0x000fe20003fc6270 */
[----:B------:R-:W-:Y:S01]  /*1d60*/  @!P4 IMAD.MOV R28, RZ, RZ, -R28 ;  /* 0x000000ffff1cc224 */ /* 0x000fe200078e0a1c */
[C---:B------:R-:W-:Y:S01]  /*1d70*/  ISETP.GT.U32.AND P4, PT, R2.reuse, R33, PT ;  /* 0x000000210200720c */ /* 0x040fe20003f84070 */
[----:B------:R-:W-:Y:S01]  /*1d80*/  @!P2 IMAD.MOV R30, RZ, RZ, -R30 ;  /* 0x000000ffff1ea224 */ /* 0x000fe200078e0a1e */
[----:B------:R-:W-:Y:S01]  /*1d90*/  ISETP.GT.U32.AND P2, PT, R2, R31, PT ;  /* 0x0000001f0200720c */ /* 0x000fe20003f44070 */
[----:B------:R-:W-:Y:S01]  /*1da0*/  IMAD.HI.U32 R34, R4, R35, RZ ;  /* 0x0000002304227227 */ /* 0x000fe200078e00ff */
[----:B------:R-:W-:-:S02]  /*1db0*/  ISETP.GE.AND P5, PT, R36, RZ, PT ;  /* 0x000000ff2400720c */ /* 0x000fc40003fa6270 */
[----:B------:R-:W-:Y:S01]  /*1dc0*/  IABS R41, R38 ;  /* 0x0000002600297213 */ /* 0x000fe20000000000 */
[----:B------:R-:W-:Y:S02]  /*1dd0*/  IMAD.MOV R34, RZ, RZ, -R34 ;  /* 0x000000ffff227224 */ /* 0x000fe400078e0a22 */
[----:B------:R-:W-:-:S04]  /*1de0*/  IMAD.HI.U32 R32, R4, R37, RZ ;  /* 0x0000002504207227 */ /* 0x000fc800078e00ff */
[C---:B------:R-:W-:Y:S02]  /*1df0*/  IMAD R34, R2.reuse, R34, R35 ;  /* 0x0000002202227224 */ /* 0x040fe400078e0223 */
[--C-:B------:R-:W-:Y:S02]  /*1e00*/  @!P4 IMAD.IADD R33, R33, 0x1, -R2.reuse ;  /* 0x000000012121c824 */ /* 0x100fe400078e0a02 */
[----:B------:R-:W-:Y:S01]  /*1e10*/  @!P2 IMAD.IADD R31, R31, 0x1, -R2 ;  /* 0x000000011f1fa824 */ /* 0x000fe200078e0a02 */
[C---:B------:R-:W-:Y:S01]  /*1e20*/  ISETP.GT.U32.AND P2, PT, R2.reuse, R34, PT ;  /* 0x000000220200720c */ /* 0x040fe20003f44070 */
[----:B------:R-:W-:Y:S01]  /*1e30*/  IMAD.MOV R32, RZ, RZ, -R32 ;  /* 0x000000ffff207224 */ /* 0x000fe200078e0a20 */
[C---:B------:R-:W-:Y:S01]  /*1e40*/  ISETP.GT.U32.AND P4, PT, R2.reuse, R33, PT ;  /* 0x000000210200720c */ /* 0x040fe20003f84070 */
[----:B------:R-:W-:Y:S02]  /*1e50*/  VIADD R36, R3, 0x42 ;  /* 0x0000004203247836 */ /* 0x000fe40000000000 */
[----:B------:R-:W-:-:S02]  /*1e60*/  IMAD R32, R2, R32, R37 ;  /* 0x0000002002207224 */ /* 0x000fc400078e0225 */
[----:B------:R-:W-:Y:S01]  /*1e70*/  @!P0 IMAD.MOV R31, RZ, RZ, -R31 ;  /* 0x000000ffff1f8224 */ /* 0x000fe200078e0a1f */
[----:B------:R-:W-:Y:S01]  /*1e80*/  IABS R39, R36 ;  /* 0x0000002400277213 */ /* 0x000fe20000000000 */
[C---:B------:R-:W-:Y:S01]  /*1e90*/  VIADD R40, R3.reuse, 0x3e ;  /* 0x0000003e03287836 */ /* 0x040fe20000000000 */
[----:B------:R-:W-:Y:S01]  /*1ea0*/  ISETP.GT.U32.AND P3, PT, R2, R32, PT ;  /* 0x000000200200720c */ /* 0x000fe20003f64070 */
[----:B------:R-:W-:Y:S02]  /*1eb0*/  VIADD R48, R3, 0x3a ;  /* 0x0000003a03307836 */ /* 0x000fe40000000000 */
[--C-:B------:R-:W-:Y:S01]  /*1ec0*/  @!P2 IMAD.IADD R34, R34, 0x1, -R2.reuse ;  /* 0x000000012222a824 */ /* 0x100fe200078e0a02 */
[----:B------:R-:W-:Y:S01]  /*1ed0*/  IABS R43, R40 ;  /* 0x00000028002b7213 */ /* 0x000fe20000000000 */
[----:B------:R-:W-:Y:S01]  /*1ee0*/  @!P4 IMAD.IADD R33, R33, 0x1, -R2 ;  /* 0x000000012121c824 */ /* 0x000fe200078e0a02 */
[----:B------:R-:W-:Y:S01]  /*1ef0*/  ISETP.GE.AND P4, PT, R36, RZ, PT ;  /* 0x000000ff2400720c */ /* 0x000fe20003f86270 */
[----:B------:R-:W-:Y:S01]  /*1f00*/  IMAD.HI.U32 R36, R4, R41, RZ ;  /* 0x0000002904247227 */ /* 0x000fe200078e00ff */
[----:B------:R-:W-:-:S02]  /*1f10*/  ISETP.GT.U32.AND P0, PT, R2, R34, PT ;  /* 0x000000220200720c */ /* 0x000fc40003f04070 */
[----:B------:R-:W-:Y:S01]  /*1f20*/  IABS R47, R48 ;  /* 0x00000030002f7213 */ /* 0x000fe20000000000 */
[----:B------:R-:W-:Y:S01]  /*1f30*/  IMAD.HI.U32 R35, R4, R39, RZ ;  /* 0x0000002704237227 */ /* 0x000fe200078e00ff */
[----:B------:R-:W-:Y:S02]  /*1f40*/  IADD3 R36, PT, PT, -R36, RZ, RZ ;  /* 0x000000ff24247210 */ /* 0x000fe40007ffe1ff */
[----:B------:R-:W-:Y:S01]  /*1f50*/  ISETP.GE.AND P2, PT, R40, RZ, PT ;  /* 0x000000ff2800720c */ /* 0x000fe20003f46270 */
[----:B------:R-:W-:Y:S02]  /*1f60*/  @!P3 IMAD.IADD R32, R32, 0x1, -R2 ;  /* 0x000000012020b824 */ /* 0x000fe400078e0a02 */
[----:B------:R-:W-:Y:S02]  /*1f70*/  IMAD R36, R2, R36, R41 ;  /* 0x0000002402247224 */ /* 0x000fe400078e0229 */
[----:B------:R-:W-:Y:S01]  /*1f80*/  IMAD.HI.U32 R37, R4, R43, RZ ;  /* 0x0000002b04257227 */ /* 0x000fe200078e00ff */
[----:B------:R-:W-:-:S03]  /*1f90*/  ISETP.GT.U32.AND P3, PT, R2, R32, PT ;  /* 0x000000200200720c */ /* 0x000fc60003f64070 */
[----:B------:R-:W-:Y:S01]  /*1fa0*/  @!P0 IMAD.IADD R34, R34, 0x1, -R2 ;  /* 0x0000000122228824 */ /* 0x000fe200078e0a02 */
[C---:B------:R-:W-:Y:S01]  /*1fb0*/  ISETP.GT.U32.AND P0, PT, R2.reuse, R36, PT ;  /* 0x000000240200720c */ /* 0x040fe20003f04070 */
[----:B------:R-:W-:Y:S02]  /*1fc0*/  IMAD.MOV R35, RZ, RZ, -R35 ;  /* 0x000000ffff237224 */ /* 0x000fe400078e0a23 */
[----:B------:R-:W-:Y:S02]  /*1fd0*/  IMAD.MOV R37, RZ, RZ, -R37 ;  /* 0x000000ffff257224 */ /* 0x000fe400078e0a25 */
[C---:B------:R-:W-:Y:S02]  /*1fe0*/  IMAD R35, R2.reuse, R35, R39 ;  /* 0x0000002302237224 */ /* 0x040fe400078e0227 */
[----:B------:R-:W-:Y:S02]  /*1ff0*/  IMAD R39, R2, R37, R43 ;  /* 0x0000002502277224 */ /* 0x000fe400078e022b */
[----:B------:R-:W-:-:S02]  /*2000*/  VIADD R37, R3, 0x3c ;  /* 0x0000003c03257836 */ /* 0x000fc40000000000 */
[--C-:B------:R-:W-:Y:S01]  /*2010*/  @!P3 IMAD.IADD R32, R32, 0x1, -R2.reuse ;  /* 0x000000012020b824 */ /* 0x100fe200078e0a02 */
[----:B------:R-:W-:Y:S01]  /*2020*/  ISETP.GE.AND P3, PT, R38, RZ, PT ;  /* 0x000000ff2600720c */ /* 0x000fe20003f66270 */
[----:B------:R-:W-:Y:S01]  /*2030*/  @!P0 IMAD.IADD R36, R36, 0x1, -R2 ;  /* 0x0000000124248824 */ /* 0x000fe200078e0a02 */
[----:B------:R-:W-:Y:S01]  /*2040*/  IABS R43, R37 ;  /* 0x00000025002b7213 */ /* 0x000fe20000000000 */
[----:B------:R-:W-:Y:S01]  /*2050*/  @!P5 IMAD.MOV R33, RZ, RZ, -R33 ;  /* 0x000000ffff21d224 */ /* 0x000fe200078e0a21 */
[----:B------:R-:W-:Y:S01]  /*2060*/  ISETP.GT.U32.AND P5, PT, R2, R35, PT ;  /* 0x000000230200720c */ /* 0x000fe20003fa4070 */
[----:B------:R-:W-:Y:S01]  /*2070*/  @!P1 IMAD.MOV R32, RZ, RZ, -R32 ;  /* 0x000000ffff209224 */ /* 0x000fe200078e0a20 */
[----:B------:R-:W-:Y:S01]  /*2080*/  ISETP.GE.AND P1, PT, R37, RZ, PT ;  /* 0x000000ff2500720c */ /* 0x000fe20003f26270 */
[----:B------:R-:W-:Y:S01]  /*2090*/  IMAD.HI.U32 R37, R4, R43, RZ ;  /* 0x0000002b04257227 */ /* 0x000fe200078e00ff */
[----:B------:R-:W-:-:S03]  /*20a0*/  ISETP.GT.U32.AND P0, PT, R2, R36, PT ;  /* 0x000000240200720c */ /* 0x000fc60003f04070 */
[----:B------:R-:W-:-:S04]  /*20b0*/  IMAD.HI.U32 R38, R4, R47, RZ ;  /* 0x0000002f04267227 */ /* 0x000fc800078e00ff */
[----:B------:R-:W-:Y:S02]  /*20c0*/  IMAD.MOV R37, RZ, RZ, -R37 ;  /* 0x000000ffff257224 */ /* 0x000fe400078e0a25 */
[----:B------:R-:W-:Y:S02]  /*20d0*/  IMAD.MOV R42, RZ, RZ, -R38 ;  /* 0x000000ffff2a7224 */ /* 0x000fe400078e0a26 */
[C---:B------:R-:W-:Y:S02]  /*20e0*/  IMAD R38, R2.reuse, R37, R43 ;  /* 0x0000002502267224 */ /* 0x040fe400078e022b */
[----:B------:R-:W-:Y:S02]  /*20f0*/  @!P5 IMAD.IADD R35, R35, 0x1, -R2 ;  /* 0x000000012323d824 */ /* 0x000fe400078e0a02 */
[----:B------:R-:W-:Y:S01]  /*2100*/  @!P6 IMAD.MOV R34, RZ, RZ, -R34 ;  /* 0x000000ffff22e224 */ /* 0x000fe200078e0a22 */
[C---:B------:R-:W-:Y:S01]  /*2110*/  ISETP.GT.U32.AND P6, PT, R2.reuse, R39, PT ;  /* 0x000000270200720c */ /* 0x040fe20003fc4070 */
[C---:B------:R-:W-:Y:S01]  /*2120*/  VIADD R50, R3.reuse, 0x38 ;  /* 0x0000003803327836 */ /* 0x040fe20000000000 */
[----:B------:R-:W-:Y:S01]  /*2130*/  ISETP.GT.U32.AND P5, PT, R2, R35, PT ;  /* 0x000000230200720c */ /* 0x000fe20003fa4070 */
[----:B------:R-:W-:Y:S01]  /*2140*/  @!P0 IMAD.IADD R36, R36, 0x1, -R2 ;  /* 0x0000000124248824 */ /* 0x000fe200078e0a02 */
[----:B------:R-:W-:Y:S01]  /*2150*/  ISETP.GT.U32.AND P0, PT, R2, R38, PT ;  /* 0x000000260200720c */ /* 0x000fe20003f04070 */
[----:B------:R-:W-:Y:S01]  /*2160*/  VIADD R54, R3, 0x34 ;  /* 0x0000003403367836 */ /* 0x000fe20000000000 */
[----:B------:R-:W-:Y:S01]  /*2170*/  IABS R51, R50 ;  /* 0x0000003200337213 */ /* 0x000fe20000000000 */
[----:B------:R-:W-:-:S04]  /*2180*/  IMAD.HI.U32 R41, R4, R53, RZ ;  /* 0x0000003504297227 */ /* 0x000fc800078e00ff */
[----:B------:R-:W-:Y:S01]  /*2190*/  IMAD.HI.U32 R40, R4, R51, RZ ;  /* 0x0000003304287227 */ /* 0x000fe200078e00ff */
[----:B------:R-:W-:Y:S02]  /*21a0*/  IADD3 R41, PT, PT, -R41, RZ, RZ ;  /* 0x000000ff29297210 */ /* 0x000fe40007ffe1ff */
[----:B------:R-:W-:Y:S01]  /*21b0*/  @!P6 IADD3 R39, PT, PT, R39, -R2, RZ ;  /* 0x800000022727e210 */ /* 0x000fe20007ffe0ff */
[----:B------:R-:W-:Y:S02]  /*21c0*/  IMAD.MOV R40, RZ, RZ, -R40 ;  /* 0x000000ffff287224 */ /* 0x000fe400078e0a28 */
[----:B------:R-:W-:Y:S02]  /*21d0*/  VIADD R56, R3, 0x32 ;  /* 0x0000003203387836 */ /* 0x000fe40000000000 */
[--C-:B------:R-:W-:Y:S01]  /*21e0*/  @!P0 IMAD.IADD R38, R38, 0x1, -R2.reuse ;  /* 0x0000000126268824 */ /* 0x100fe200078e0a02 */
[----:B------:R-:W-:Y:S01]  /*21f0*/  ISETP.GT.U32.AND P0, PT, R2, R39, PT ;  /* 0x000000270200720c */ /* 0x000fe20003f04070 */
[----:B------:R-:W-:Y:S01]  /*2200*/  @!P5 IMAD.IADD R35, R35, 0x1, -R2 ;  /* 0x000000012323d824 */ /* 0x000fe200078e0a02 */
[----:B------:R-:W-:Y:S01]  /*2210*/  ISETP.GE.AND P5, PT, R48, RZ, PT ;  /* 0x000000ff3000720c */ /* 0x000fe20003fa6270 */
[C---:B------:R-:W-:Y:S01]  /*2220*/  IMAD R37, R2.reuse, R42, R47 ;  /* 0x0000002a02257224 */ /* 0x040fe200078e022f */
[----:B------:R-:W-:Y:S01]  /*2230*/  IABS R47, R54 ;  /* 0x00000036002f7213 */ /* 0x000fe20000000000 */
[C---:B------:R-:W-:Y:S01]  /*2240*/  IMAD R40, R2.reuse, R40, R51 ;  /* 0x0000002802287224 */ /* 0x040fe200078e0233 */
[----:B------:R-:W-:Y:S01]  /*2250*/  IABS R51, R56 ;  /* 0x0000003800337213 */ /* 0x000fe20000000000 */
[----:B------:R-:W-:Y:S01]  /*2260*/  @!P4 IMAD.MOV R35, RZ, RZ, -R35 ;  /* 0x000000ffff23c224 */ /* 0x000fe200078e0a23 */
[----:B------:R-:W-:Y:S01]  /*2270*/  ISETP.GT.U32.AND P4, PT, R2, R38, PT ;  /* 0x000000260200720c */ /* 0x000fe20003f84070 */
[----:B------:R-:W-:Y:S01]  /*2280*/  IMAD.HI.U32 R42, R4, R47, RZ ;  /* 0x0000002f042a7227 */ /* 0x000fe200078e00ff */
[----:B------:R-:W-:-:S03]  /*2290*/  ISETP.GT.U32.AND P6, PT, R2, R37, PT ;  /* 0x000000250200720c */ /* 0x000fc60003fc4070 */
[----:B------:R-:W-:Y:S02]  /*22a0*/  IMAD R41, R2, R41, R53 ;  /* 0x0000002902297224 */ /* 0x000fe400078e0235 */
[----:B------:R-:W-:-:S04]  /*22b0*/  IMAD.HI.U32 R43, R4, R51, RZ ;  /* 0x00000033042b7227 */ /* 0x000fc800078e00ff */
[----:B------:R-:W-:Y:S02]  /*22c0*/  IMAD.MOV R42, RZ, RZ, -R42 ;  /* 0x000000ffff2a7224 */ /* 0x000fe400078e0a2a */
[----:B------:R-:W-:Y:S01]  /*22d0*/  IMAD.MOV R48, RZ, RZ, -R43 ;  /* 0x000000ffff307224 */ /* 0x000fe200078e0a2b */
[----:B------:R-:W-:Y:S01]  /*22e0*/  @!P4 IADD3 R38, PT, PT, R38, -R2, RZ ;  /* 0x800000022626c210 */ /* 0x000fe20007ffe0ff */
[----:B------:R-:W-:Y:S01]  /*22f0*/  @!P3 IMAD.MOV R36, RZ, RZ, -R36 ;  /* 0x000000ffff24b224 */ /* 0x000fe200078e0a24 */
[C---:B------:R-:W-:Y:S01]  /*2300*/  ISETP.GT.U32.AND P3, PT, R2.reuse, R40, PT ;  /* 0x000000280200720c */ /* 0x040fe20003f64070 */
[----:B------:R-:W-:Y:S01]  /*2310*/  @!P0 IMAD.IADD R39, R39, 0x1, -R2 ;  /* 0x0000000127278824 */ /* 0x000fe200078e0a02 */
[C---:B------:R-:W-:Y:S01]  /*2320*/  ISETP.GT.U32.AND P0, PT, R2.reuse, R41, PT ;  /* 0x000000290200720c */ /* 0x040fe20003f04070 */
[----:B------:R-:W-:Y:S02]  /*2330*/  IMAD R43, R2, R42, R47 ;  /* 0x0000002a022b7224 */ /* 0x000fe400078e022f */
[----:B------:R-:W-:-:S02]  /*2340*/  VIADD R57, R3, 0x30 ;  /* 0x0000003003397836 */ /* 0x000fc40000000000 */
[--C-:B------:R-:W-:Y:S01]  /*2350*/  @!P6 IMAD.IADD R37, R37, 0x1, -R2.reuse ;  /* 0x000000012525e824 */ /* 0x100fe200078e0a02 */
[C---:B------:R-:W-:Y:S01]  /*2360*/  ISETP.GT.U32.AND P4, PT, R2.reuse, R43, PT ;  /* 0x0000002b0200720c */ /* 0x040fe20003f84070 */
[----:B------:R-:W-:Y:S01]  /*2370*/  VIADD R58, R3, 0x2e ;  /* 0x0000002e033a7836 */ /* 0x000fe20000000000 */
[----:B------:R-:W-:Y:S01]  /*2380*/  IABS R53, R57 ;  /* 0x0000003900357213 */ /* 0x000fe20000000000 */
[C---:B------:R-:W-:Y:S01]  /*2390*/  IMAD R42, R2.reuse, R48, R51 ;  /* 0x00000030022a7224 */ /* 0x040fe200078e0233 */
[----:B------:R-:W-:Y:S01]  /*23a0*/  ISETP.GT.U32.AND P6, PT, R2, R37, PT ;  /* 0x000000250200720c */ /* 0x000fe20003fc4070 */
[--C-:B------:R-:W-:Y:S01]  /*23b0*/  @!P3 IMAD.IADD R40, R40, 0x1, -R2.reuse ;  /* 0x000000012828b824 */ /* 0x100fe200078e0a02 */
[----:B------:R-:W-:Y:S01]  /*23c0*/  IABS R55, R58 ;  /* 0x0000003a00377213 */ /* 0x000fe20000000000 */
[----:B------:R-:W-:Y:S01]  /*23d0*/  @!P0 IMAD.IADD R41, R41, 0x1, -R2 ;  /* 0x0000000129298824 */ /* 0x000fe200078e0a02 */
[----:B------:R-:W-:Y:S01]  /*23e0*/  ISETP.GT.U32.AND P3, PT, R2, R42, PT ;  /* 0x0000002a0200720c */ /* 0x000fe20003f64070 */
[----:B------:R-:W-:Y:S01]  /*23f0*/  IMAD.HI.U32 R47, R4, R53, RZ ;  /* 0x00000035042f7227 */ /* 0x000fe200078e00ff */
[----:B------:R-:W-:-:S03]  /*2400*/  ISETP.GE.AND P0, PT, R52, RZ, PT ;  /* 0x000000ff3400720c */ /* 0x000fc60003f06270 */
[----:B------:R-:W-:Y:S01]  /*2410*/  @!P2 IMAD.MOV R39, RZ, RZ, -R39 ;  /* 0x000000ffff27a224 */ /* 0x000fe200078e0a27 */
[----:B------:R-:W-:Y:S01]  /*2420*/  @!P4 IADD3 R43, PT, PT, R43, -R2, RZ ;  /* 0x800000022b2bc210 */ /* 0x000fe20007ffe0ff */
[----:B------:R-:W-:Y:S01]  /*2430*/  IMAD.MOV R47, RZ, RZ, -R47 ;  /* 0x000000ffff2f7224 */ /* 0x000fe200078e0a2f */
[C---:B------:R-:W-:Y:S01]  /*2440*/  ISETP.GT.U32.AND P2, PT, R2.reuse, R41, PT ;  /* 0x000000290200720c */ /* 0x040fe20003f44070 */
[----:B------:R-:W-:Y:S01]  /*2450*/  VIADD R52, R3, 0x2c ;  /* 0x0000002c03347836 */ /* 0x000fe20000000000 */
[----:B------:R-:W-:Y:S01]  /*2460*/  ISETP.GT.U32.AND P4, PT, R2, R40, PT ;  /* 0x000000280200720c */ /* 0x000fe20003f84070 */
[----:B------:R-:W-:-:S04]  /*2470*/  IMAD.HI.U32 R48, R4, R55, RZ ;  /* 0x0000003704307227 */ /* 0x000fc800078e00ff */
[----:B------:R-:W-:Y:S01]  /*2480*/  IMAD R47, R2, R47, R53 ;  /* 0x0000002f022f7224 */ /* 0x000fe200078e0235 */
[----:B------:R-:W-:Y:S01]  /*2490*/  IABS R53, R52 ;  /* 0x0000003400357213 */ /* 0x000fe20000000000 */
[----:B------:R-:W-:Y:S01]  /*24a0*/  @!P6 IMAD.IADD R37, R37, 0x1, -R2 ;  /* 0x000000012525e824 */ /* 0x000fe200078e0a02 */
[----:B------:R-:W-:Y:S01]  /*24b0*/  ISETP.GE.AND P6, PT, R50, RZ, PT ;  /* 0x000000ff3200720c */ /* 0x000fe20003fc6270 */
[----:B------:R-:W-:Y:S02]  /*24c0*/  IMAD.MOV R48, RZ, RZ, -R48 ;  /* 0x000000ffff307224 */ /* 0x000fe400078e0a30 */
[----:B------:R-:W-:Y:S02]  /*24d0*/  VIADD R59, R3, 0x2a ;  /* 0x0000002a033b7836 */ /* 0x000fe40000000000 */
[----:B------:R-:W-:Y:S02]  /*24e0*/  IMAD R51, R2, R48, R55 ;  /* 0x0000003002337224 */ /* 0x000fe400078e0237 */
[----:B------:R-:W-:Y:S01]  /*24f0*/  @!P3 IMAD.IADD R42, R42, 0x1, -R2 ;  /* 0x000000012a2ab824 */ /* 0x000fe200078e0a02 */
[C---:B------:R-:W-:Y:S01]  /*2500*/  ISETP.GT.U32.AND P3, PT, R2.reuse, R43, PT ;  /* 0x0000002b0200720c */ /* 0x040fe20003f64070 */
[----:B------:R-:W-:Y:S01]  /*2510*/  @!P5 IMAD.MOV R37, RZ, RZ, -R37 ;  /* 0x000000ffff25d224 */ /* 0x000fe200078e0a25 */
[----:B------:R-:W-:Y:S01]  /*2520*/  ISETP.GT.U32.AND P5, PT, R2, R47, PT ;  /* 0x0000002f0200720c */ /* 0x000fe20003fa4070 */
[----:B------:R-:W-:Y:S01]  /*2530*/  IMAD.HI.U32 R48, R4, R53, RZ ;  /* 0x0000003504307227 */ /* 0x000fe200078e00ff */
[----:B------:R-:W-:-:S03]  /*2540*/  IABS R55, R59 ;  /* 0x0000003b00377213 */ /* 0x000fc60000000000 */
[--C-:B------:R-:W-:Y:S01]  /*2550*/  @!P2 IMAD.IADD R41, R41, 0x1, -R2.reuse ;  /* 0x000000012929a824 */ /* 0x100fe200078e0a02 */
[----:B------:R-:W-:Y:S01]  /*2560*/  ISETP.GT.U32.AND P2, PT, R2, R51, PT ;  /* 0x000000330200720c */ /* 0x000fe20003f44070 */
[----:B------:R-:W-:Y:S01]  /*2570*/  @!P4 IMAD.IADD R40, R40, 0x1, -R2 ;  /* 0x000000012828c824 */ /* 0x000fe200078e0a02 */
[----:B------:R-:W-:Y:S01]  /*2580*/  ISETP.GE.AND P4, PT, R54, RZ, PT ;  /* 0x000000ff3600720c */ /* 0x000fe20003f86270 */
[----:B------:R-:W-:Y:S01]  /*2590*/  @!P1 IMAD.MOV R38, RZ, RZ, -R38 ;  /* 0x000000ffff269224 */ /* 0x000fe200078e0a26 */
[----:B------:R-:W-:Y:S01]  /*25a0*/  IADD3 R50, PT, PT, -R48, RZ, RZ ;  /* 0x000000ff30327210 */ /* 0x000fe20007ffe1ff */
[----:B------:R-:W-:Y:S01]  /*25b0*/  IMAD.HI.U32 R48, R4, R55, RZ ;  /* 0x0000003704307227 */ /* 0x000fe200078e00ff */
[----:B------:R-:W-:-:S03]  /*25c0*/  ISETP.GT.U32.AND P1, PT, R2, R42, PT ;  /* 0x0000002a0200720c */ /* 0x000fc60003f24070 */
[----:B------:R-:W-:Y:S02]  /*25d0*/  IMAD R53, R2, R50, R53 ;  /* 0x0000003202357224 */ /* 0x000fe400078e0235 */
[----:B------:R-:W-:Y:S02]  /*25e0*/  IMAD.MOV R48, RZ, RZ, -R48 ;  /* 0x000000ffff307224 */ /* 0x000fe400078e0a30 */
[--C-:B------:R-:W-:Y:S01]  /*25f0*/  @!P3 IMAD.IADD R43, R43, 0x1, -R2.reuse ;  /* 0x000000012b2bb824 */ /* 0x100fe200078e0a02 */
[----:B------:R-:W-:Y:S01]  /*2600*/  ISETP.GE.AND P3, PT, R56, RZ, PT ;  /* 0x000000ff3800720c */ /* 0x000fe20003f66270 */
[--C-:B------:R-:W-:Y:S01]  /*2610*/  @!P5 IMAD.IADD R47, R47, 0x1, -R2.reuse ;  /* 0x000000012f2fd824 */ /* 0x100fe200078e0a02 */
[----:B------:R-:W-:Y:S01]  /*2620*/  ISETP.GE.AND P5, PT, R58, RZ, PT ;  /* 0x000000ff3a00720c */ /* 0x000fe20003fa6270 */
[C---:B------:R-:W-:Y:S01]  /*2630*/  IMAD R55, R2.reuse, R48, R55 ;  /* 0x0000003002377224 */ /* 0x040fe200078e0237 */
[----:B------:R-:W-:Y:S01]  /*2640*/  @!P4 IADD3 R43, PT, PT, -R43, RZ, RZ ;  /* 0x000000ff2b2bc210 */ /* 0x000fe20007ffe1ff */
[----:B------:R-:W-:Y:S01]  /*2650*/  @!P0 IMAD.MOV R41, RZ, RZ, -R41 ;  /* 0x000000ffff298224 */ /* 0x000fe200078e0a29 */
[C---:B------:R-:W-:Y:S01]  /*2660*/  ISETP.GT.U32.AND P0, PT, R2.reuse, R53, PT ;  /* 0x000000350200720c */ /* 0x040fe20003f04070 */
[--C-:B------:R-:W-:Y:S01]  /*2670*/  @!P2 IMAD.IADD R51, R51, 0x1, -R2.reuse ;  /* 0x000000013333a824 */ /* 0x100fe200078e0a02 */
[C---:B------:R-:W-:Y:S01]  /*2680*/  ISETP.GT.U32.AND P2, PT, R2.reuse, R47, PT ;  /* 0x0000002f0200720c */ /* 0x040fe20003f44070 */
[----:B------:R-:W-:Y:S01]  /*2690*/  VIADD R54, R3, 0x28 ;  /* 0x0000002803367836 */ /* 0x000fe20000000000 */
[----:B------:R-:W-:Y:S01]  /*26a0*/  ISETP.GT.U32.AND P4, PT, R2, R55, PT ;  /* 0x000000370200720c */ /* 0x000fe20003f84070 */
[----:B------:R-:W-:Y:S01]  /*26b0*/  @!P1 IMAD.IADD R42, R42, 0x1, -R2 ;  /* 0x000000012a2a9824 */ /* 0x000fe200078e0a02 */
[----:B------:R-:W-:Y:S01]  /*26c0*/  ISETP.GE.AND P1, PT, R57, RZ, PT ;  /* 0x000000ff3900720c */ /* 0x000fe20003f26270 */
[----:B------:R-:W-:Y:S01]  /*26d0*/  VIADD R50, R3, 0x26 ;  /* 0x0000002603327836 */ /* 0x000fe20000000000 */
[----:B------:R-:W-:Y:S01]  /*26e0*/  IABS R57, R54 ;  /* 0x0000003600397213 */ /* 0x000fe20000000000 */
[----:B------:R-:W-:Y:S01]  /*26f0*/  @!P3 IMAD.MOV R42, RZ, RZ, -R42 ;  /* 0x000000ffff2ab224 */ /* 0x000fe200078e0a2a */
[----:B------:R-:W-:Y:S01]  /*2700*/  ISETP.GE.AND P3, PT, R52, RZ, PT ;  /* 0x000000ff3400720c */ /* 0x000fe20003f66270 */
[----:B------:R-:W-:Y:S01]  /*2710*/  @!P6 IMAD.MOV R40, RZ, RZ, -R40 ;  /* 0x000000ffff28e224 */ /* 0x000fe200078e0a28 */
[----:B------:R-:W-:Y:S01]  /*2720*/  ISETP.GT.U32.AND P6, PT, R2, R51, PT ;  /* 0x000000330200720c */ /* 0x000fe20003fc4070 */
[----:B------:R-:W-:Y:S01]  /*2730*/  @!P0 IMAD.IADD R53, R53, 0x1, -R2 ;  /* 0x0000000135358824 */ /* 0x000fe200078e0a02 */
[----:B------:R-:W-:Y:S01]  /*2740*/  ISETP.GE.AND P0, PT, R50, RZ, PT ;  /* 0x000000ff3200720c */ /* 0x000fe20003f06270 */
[----:B------:R-:W-:-:S04]  /*2750*/  IMAD.HI.U32 R48, R4, R57, RZ ;  /* 0x0000003904307227 */ /* 0x000fc800078e00ff */
[--C-:B------:R-:W-:Y:S01]  /*2760*/  @!P2 IMAD.IADD R47, R47, 0x1, -R2.reuse ;  /* 0x000000012f2fa824 */ /* 0x100fe200078e0a02 */
[----:B------:R-:W-:Y:S01]  /*2770*/  ISETP.GE.AND P2, PT, R59, RZ, PT ;  /* 0x000000ff3b00720c */ /* 0x000fe20003f46270 */
[----:B------:R-:W-:Y:S01]  /*2780*/  @!P4 IMAD.IADD R55, R55, 0x1, -R2 ;  /* 0x000000013737c824 */ /* 0x000fe200078e0a02 */
[C---:B------:R-:W-:Y:S01]  /*2790*/  ISETP.GT.U32.AND P4, PT, R2.reuse, R53, PT ;  /* 0x000000350200720c */ /* 0x040fe20003f84070 */
[----:B------:R-:W-:Y:S01]  /*27a0*/  IMAD.MOV R48, RZ, RZ, -R48 ;  /* 0x000000ffff307224 */ /* 0x000fe200078e0a30 */
[----:B------:R-:W-:Y:S01]  /*27b0*/  IABS R59, R50 ;  /* 0x00000032003b7213 */ /* 0x000fe20000000000 */
[----:B------:R-:W-:Y:S01]  /*27c0*/  VIADD R50, R3, 0x24 ;  /* 0x0000002403327836 */ /* 0x000fe20000000000 */
[----:B------:R-:W-:Y:S01]  /*27d0*/  @!P1 IADD3 R47, PT, PT, -R47, RZ, RZ ;  /* 0x000000ff2f2f9210 */ /* 0x000fe20007ffe1ff */
[C---:B------:R-:W-:Y:S01]  /*27e0*/  IMAD R57, R2.reuse, R48, R57 ;  /* 0x0000003002397224 */ /* 0x040fe200078e0239 */
[----:B------:R-:W-:Y:S01]  /*27f0*/  ISETP.GT.U32.AND P1, PT, R2, R55, PT ;  /* 0x000000370200720c */ /* 0x000fe20003f24070 */
[----:B------:R-:W-:Y:S01]  /*2800*/  IMAD.HI.U32 R48, R4, R59, RZ ;  /* 0x0000003b04307227 */ /* 0x000fe200078e00ff */
[----:B------:R-:W-:-:S03]  /*2810*/  IABS R61, R50 ;  /* 0x00000032003d7213 */ /* 0x000fc60000000000 */
[----:B------:R-:W-:Y:S02]  /*2820*/  IMAD.MOV R48, RZ, RZ, -R48 ;  /* 0x000000ffff307224 */ /* 0x000fe400078e0a30 */
[--C-:B------:R-:W-:Y:S01]  /*2830*/  @!P4 IMAD.IADD R53, R53, 0x1, -R2.reuse ;  /* 0x000000013535c824 */ /* 0x100fe200078e0a02 */
[C---:B------:R-:W-:Y:S01]  /*2840*/  ISETP.GT.U32.AND P4, PT, R2.reuse, R57, PT ;  /* 0x000000390200720c */ /* 0x040fe20003f84070 */
[C---:B------:R-:W-:Y:S02]  /*2850*/  IMAD R59, R2.reuse, R48, R59 ;  /* 0x00000030023b7224 */ /* 0x040fe400078e023b */
[----:B------:R-:W-:Y:S02]  /*2860*/  @!P3 IMAD.MOV R53, RZ, RZ, -R53 ;  /* 0x000000ffff35b224 */ /* 0x000fe400078e0a35 */
[----:B------:R-:W-:Y:S01]  /*2870*/  @!P6 IMAD.IADD R51, R51, 0x1, -R2 ;  /* 0x000000013333e824 */ /* 0x000fe200078e0a02 */
[----:B------:R-:W-:Y:S01]  /*2880*/  ISETP.GT.U32.AND P3, PT, R2, R59, PT ;  /* 0x0000003b0200720c */ /* 0x000fe20003f64070 */
[C---:B------:R-:W-:Y:S01]  /*2890*/  VIADD R52, R3.reuse, 0x22 ;  /* 0x0000002203347836 */ /* 0x040fe20000000000 */
[----:B------:R-:W-:Y:S01]  /*28a0*/  ISETP.GE.AND P6, PT, R54, RZ, PT ;  /* 0x000000ff3600720c */ /* 0x000fe20003fc6270 */
[----:B------:R-:W-:Y:S01]  /*28b0*/  VIADD R54, R3, 0x20 ;  /* 0x0000002003367836 */ /* 0x000fe20000000000 */
[----:B------:R-:W-:Y:S01]  /*28c0*/  @!P1 IADD3 R55, PT, PT, R55, -R2, RZ ;  /* 0x8000000237379210 */ /* 0x000fe20007ffe0ff */
[----:B------:R-:W-:Y:S01]  /*28d0*/  IMAD.HI.U32 R48, R4, R61, RZ ;  /* 0x0000003d04307227 */ /* 0x000fe200078e00ff */
[----:B------:R-:W-:-:S02]  /*28e0*/  ISETP.GE.AND P1, PT, R52, RZ, PT ;  /* 0x000000ff3400720c */ /* 0x000fc40003f26270 */
[----:B------:R-:W-:Y:S01]  /*28f0*/  IABS R65, R54 ;  /* 0x0000003600417213 */ /* 0x000fe20000000000 */
[----:B------:R-:W-:Y:S01]  /*2900*/  @!P4 IMAD.IADD R57, R57, 0x1, -R2 ;  /* 0x000000013939c824 */ /* 0x000fe200078e0a02 */
[----:B------:R-:W-:Y:S01]  /*2910*/  IABS R63, R52 ;  /* 0x00000034003f7213 */ /* 0x000fe20000000000 */
[----:B------:R-:W-:Y:S02]  /*2920*/  IMAD.MOV R52, RZ, RZ, -R48 ;  /* 0x000000ffff347224 */ /* 0x000fe400078e0a30 */
[----:B------:R-:W-:Y:S01]  /*2930*/  @!P3 IMAD.IADD R59, R59, 0x1, -R2 ;  /* 0x000000013b3bb824 */ /* 0x000fe200078e0a02 */
[----:B------:R-:W-:Y:S01]  /*2940*/  ISETP.GT.U32.AND P4, PT, R2, R57, PT ;  /* 0x000000390200720c */ /* 0x000fe20003f84070 */
[----:B------:R-:W-:-:S03]  /*2950*/  IMAD.HI.U32 R48, R4, R65, RZ ;  /* 0x0000004104307227 */ /* 0x000fc600078e00ff */
[C---:B------:R-:W-:Y:S01]  /*2960*/  ISETP.GT.U32.AND P3, PT, R2.reuse, R59, PT ;  /* 0x0000003b0200720c */ /* 0x040fe20003f64070 */
[C---:B------:R-:W-:Y:S02]  /*2970*/  IMAD R61, R2.reuse, R52, R61 ;  /* 0x00000034023d7224 */ /* 0x040fe400078e023d */
[----:B------:R-:W-:Y:S02]  /*2980*/  IMAD.MOV R52, RZ, RZ, -R48 ;  /* 0x000000ffff347224 */ /* 0x000fe400078e0a30 */
[C---:B------:R-:W-:Y:S02]  /*2990*/  VIADD R56, R3.reuse, 0x1e ;  /* 0x0000001e03387836 */ /* 0x040fe40000000000 */
[----:B------:R-:W-:Y:S02]  /*29a0*/  IMAD R65, R2, R52, R65 ;  /* 0x0000003402417224 */ /* 0x000fe400078e0241 */
[----:B------:R-:W-:Y:S01]  /*29b0*/  @!P5 IMAD.MOV R51, RZ, RZ, -R51 ;  /* 0x000000ffff33d224 */ /* 0x000fe200078e0a33 */
[----:B------:R-:W-:Y:S01]  /*29c0*/  IABS R67, R56 ;  /* 0x0000003800437213 */ /* 0x000fe20000000000 */
[----:B------:R-:W-:Y:S01]  /*29d0*/  VIADD R58, R3, 0x1a ;  /* 0x0000001a033a7836 */ /* 0x000fe20000000000 */
[----:B------:R-:W-:Y:S01]  /*29e0*/  ISETP.GE.AND P5, PT, R50, RZ, PT ;  /* 0x000000ff3200720c */ /* 0x000fe20003fa6270 */
[----:B------:R-:W-:Y:S01]  /*29f0*/  @!P3 IMAD.IADD R59, R59, 0x1, -R2 ;  /* 0x000000013b3bb824 */ /* 0x000fe200078e0a02 */
[----:B------:R-:W-:Y:S01]  /*2a00*/  ISETP.GT.U32.AND P3, PT, R2, R65, PT ;  /* 0x000000410200720c */ /* 0x000fe20003f64070 */
[----:B------:R-:W-:Y:S01]  /*2a10*/  IMAD.HI.U32 R50, R4, R63, RZ ;  /* 0x0000003f04327227 */ /* 0x000fe200078e00ff */
[----:B------:R-:W-:-:S03]  /*2a20*/  IABS R71, R58 ;  /* 0x0000003a00477213 */ /* 0x000fc60000000000 */
[----:B------:R-:W-:-:S04]  /*2a30*/  IMAD.HI.U32 R48, R4, R67, RZ ;  /* 0x0000004304307227 */ /* 0x000fc800078e00ff */
[----:B------:R-:W-:Y:S02]  /*2a40*/  IMAD.MOV R50, RZ, RZ, -R50 ;  /* 0x000000ffff327224 */ /* 0x000fe400078e0a32 */
[----:B------:R-:W-:Y:S01]  /*2a50*/  @!P4 IMAD.IADD R57, R57, 0x1, -R2 ;  /* 0x000000013939c824 */ /* 0x000fe200078e0a02 */
[C---:B------:R-:W-:Y:S01]  /*2a60*/  ISETP.GT.U32.AND P4, PT, R2.reuse, R61, PT ;  /* 0x0000003d0200720c */ /* 0x040fe20003f84070 */
[----:B------:R-:W-:Y:S02]  /*2a70*/  IMAD.MOV R48, RZ, RZ, -R48 ;  /* 0x000000ffff307224 */ /* 0x000fe400078e0a30 */
[----:B------:R-:W-:Y:S02]  /*2a80*/  @!P3 IMAD.IADD R65, R65, 0x1, -R2 ;  /* 0x000000014141b824 */ /* 0x000fe400078e0a02 */
[C---:B------:R-:W-:Y:S02]  /*2a90*/  IMAD R63, R2.reuse, R50, R63 ;  /* 0x00000032023f7224 */ /* 0x040fe400078e023f */
[C---:B------:R-:W-:Y:S01]  /*2aa0*/  IMAD R67, R2.reuse, R48, R67 ;  /* 0x0000003002437224 */ /* 0x040fe200078e0243 */
[----:B------:R-:W-:Y:S01]  /*2ab0*/  ISETP.GT.U32.AND P3, PT, R2, R65, PT ;  /* 0x000000410200720c */ /* 0x000fe20003f64070 */
[----:B------:R-:W-:-:S04]  /*2ac0*/  IMAD.HI.U32 R50, R4, R71, RZ ;  /* 0x0000004704327227 */ /* 0x000fc800078e00ff */
[----:B------:R-:W-:Y:S01]  /*2ad0*/  @!P6 IMAD.MOV R57, RZ, RZ, -R57 ;  /* 0x000000ffff39e224 */ /* 0x000fe200078e0a39 */
[C---:B------:R-:W-:Y:S01]  /*2ae0*/  ISETP.GT.U32.AND P6, PT, R2.reuse, R63, PT ;  /* 0x0000003f0200720c */ /* 0x040fe20003fc4070 */
[----:B------:R-:W-:Y:S01]  /*2af0*/  @!P0 IMAD.MOV R59, RZ, RZ, -R59 ;  /* 0x000000ffff3b8224 */ /* 0x000fe200078e0a3b */
[----:B------:R-:W-:Y:S01]  /*2b00*/  ISETP.GT.U32.AND P0, PT, R2, R67, PT ;  /* 0x000000430200720c */ /* 0x000fe20003f04070 */
[----:B------:R-:W-:Y:S02]  /*2b10*/  IMAD.MOV R50, RZ, RZ, -R50 ;  /* 0x000000ffff327224 */ /* 0x000fe400078e0a32 */
[--C-:B------:R-:W-:Y:S02]  /*2b20*/  @!P4 IMAD.IADD R61, R61, 0x1, -R2.reuse ;  /* 0x000000013d3dc824 */ /* 0x100fe400078e0a02 */
[----:B------:R-:W-:Y:S01]  /*2b30*/  @!P2 IMAD.MOV R55, RZ, RZ, -R55 ;  /* 0x000000ffff37a224 */ /* 0x000fe200078e0a37 */
[----:B------:R-:W-:Y:S01]  /*2b40*/  ISETP.GE.AND P2, PT, R54, RZ, PT ;  /* 0x000000ff3600720c */ /* 0x000fe20003f46270 */
[C---:B------:R-:W-:Y:S01]  /*2b50*/  IMAD R71, R2.reuse, R50, R71 ;  /* 0x0000003202477224 */ /* 0x040fe200078e0247 */
[C---:B------:R-:W-:Y:S01]  /*2b60*/  IADD3 R54, PT, PT, R3.reuse, 0x1c, RZ ;  /* 0x0000001c03367810 */ /* 0x040fe20007ffe0ff */
[----:B------:R-:W-:Y:S01]  /*2b70*/  VIADD R60, R3, 0x18 ;  /* 0x00000018033c7836 */ /* 0x000fe20000000000 */
[C---:B------:R-:W-:Y:S01]  /*2b80*/  ISETP.GT.U32.AND P4, PT, R2.reuse, R61, PT ;  /* 0x0000003d0200720c */ /* 0x040fe20003f84070 */
[--C-:B------:R-:W-:Y:S01]  /*2b90*/  @!P3 IMAD.IADD R65, R65, 0x1, -R2.reuse ;  /* 0x000000014141b824 */ /* 0x100fe200078e0a02 */
[----:B------:R-:W-:Y:S01]  /*2ba0*/  ISETP.GT.U32.AND P3, PT, R2, R71, PT ;  /* 0x000000470200720c */ /* 0x000fe20003f64070 */
[--C-:B------:R-:W-:Y:S01]  /*2bb0*/  @!P6 IMAD.IADD R63, R63, 0x1, -R2.reuse ;  /* 0x000000013f3fe824 */ /* 0x100fe200078e0a02 */
[----:B------:R-:W-:Y:S01]  /*2bc0*/  IABS R69, R54 ;  /* 0x0000003600457213 */ /* 0x000fe20000000000 */
[----:B------:R-:W-:Y:S01]  /*2bd0*/  @!P0 IMAD.IADD R67, R67, 0x1, -R2 ;  /* 0x0000000143438824 */ /* 0x000fe200078e0a02 */
[----:B------:R-:W-:Y:S01]  /*2be0*/  IABS R73, R60 ;  /* 0x0000003c00497213 */ /* 0x000fe20000000000 */
[----:B------:R-:W-:Y:S01]  /*2bf0*/  IMAD.HI.U32 R50, R4, R77, RZ ;  /* 0x0000004d04327227 */ /* 0x000fe200078e00ff */
[----:B------:R-:W-:-:S02]  /*2c00*/  ISETP.GT.U32.AND P6, PT, R2, R63, PT ;  /* 0x0000003f0200720c */ /* 0x000fc40003fc4070 */
[----:B------:R-:W-:Y:S01]  /*2c10*/  ISETP.GT.U32.AND P0, PT, R2, R67, PT ;  /* 0x000000430200720c */ /* 0x000fe20003f04070 */
[----:B------:R-:W-:Y:S01]  /*2c20*/  IMAD.HI.U32 R48, R4, R69, RZ ;  /* 0x0000004504307227 */ /* 0x000fe200078e00ff */
[----:B------:R-:W-:-:S03]  /*2c30*/  @!P2 IADD3 R65, PT, PT, -R65, RZ, RZ ;  /* 0x000000ff4141a210 */ /* 0x000fc60007ffe1ff */
[----:B------:R-:W-:Y:S01]  /*2c40*/  IMAD.HI.U32 R52, R4, R73, RZ ;  /* 0x0000004904347227 */ /* 0x000fe200078e00ff */
[----:B------:R-:W-:-:S03]  /*2c50*/  IADD3 R48, PT, PT, -R48, RZ, RZ ;  /* 0x000000ff30307210 */ /* 0x000fc60007ffe1ff */
[----:B------:R-:W-:Y:S01]  /*2c60*/  @!P4 IMAD.IADD R61, R61, 0x1, -R2 ;  /* 0x000000013d3dc824 */ /* 0x000fe200078e0a02 */
[----:B------:R-:W-:Y:S01]  /*2c70*/  ISETP.GE.AND P4, PT, R56, RZ, PT ;  /* 0x000000ff3800720c */ /* 0x000fe20003f86270 */
[----:B------:R-:W-:Y:S02]  /*2c80*/  IMAD.MOV R52, RZ, RZ, -R52 ;  /* 0x000000ffff347224 */ /* 0x000fe400078e0a34 */
[--C-:B------:R-:W-:Y:S02]  /*2c90*/  @!P3 IMAD.IADD R71, R71, 0x1, -R2.reuse ;  /* 0x000000014747b824 */ /* 0x100fe400078e0a02 */
[----:B------:R-:W-:Y:S02]  /*2ca0*/  VIADD R56, R3, 0x16 ;  /* 0x0000001603387836 */ /* 0x000fe40000000000 */
[C---:B------:R-:W-:Y:S02]  /*2cb0*/  IMAD R69, R2.reuse, R48, R69 ;  /* 0x0000003002457224 */ /* 0x040fe400078e0245 */
[C---:B------:R-:W-:Y:S01]  /*2cc0*/  IMAD R73, R2.reuse, R52, R73 ;  /* 0x0000003402497224 */ /* 0x040fe200078e0249 */
[----:B------:R-:W-:Y:S01]  /*2cd0*/  IABS R75, R56 ;  /* 0x00000038004b7213 */ /* 0x000fe20000000000 */
[----:B------:R-:W-:Y:S01]  /*2ce0*/  @!P5 IMAD.MOV R61, RZ, RZ, -R61 ;  /* 0x000000ffff3dd224 */ /* 0x000fe200078e0a3d */
[C---:B------:R-:W-:Y:S01]  /*2cf0*/  ISETP.GT.U32.AND P5, PT, R2.reuse, R71, PT ;  /* 0x000000470200720c */ /* 0x040fe20003fa4070 */
[--C-:B------:R-:W-:Y:S01]  /*2d00*/  @!P6 IMAD.IADD R63, R63, 0x1, -R2.reuse ;  /* 0x000000013f3fe824 */ /* 0x100fe200078e0a02 */
[C---:B------:R-:W-:Y:S01]  /*2d10*/  ISETP.GT.U32.AND P6, PT, R2.reuse, R69, PT ;  /* 0x000000450200720c */ /* 0x040fe20003fc4070 */
[----:B------:R-:W-:Y:S01]  /*2d20*/  @!P0 IMAD.IADD R67, R67, 0x1, -R2 ;  /* 0x0000000143438824 */ /* 0x000fe200078e0a02 */
[----:B------:R-:W-:Y:S01]  /*2d30*/  ISETP.GT.U32.AND P0, PT, R2, R73, PT ;  /* 0x000000490200720c */ /* 0x000fe20003f04070 */
[----:B------:R-:W-:-:S02]  /*2d40*/  IMAD.MOV R50, RZ, RZ, -R50 ;  /* 0x000000ffff327224 */ /* 0x000fc400078e0a32 */
[----:B------:R-:W-:Y:S02]  /*2d50*/  VIADD R66, R3, 0x10 ;  /* 0x0000001003427836 */ /* 0x000fe40000000000 */
[----:B------:R-:W-:-:S03]  /*2d60*/  IMAD.HI.U32 R48, R4, R75, RZ ;  /* 0x0000004b04307227 */ /* 0x000fc600078e00ff */
[----:B------:R-:W-:Y:S01]  /*2d70*/  IABS R81, R66 ;  /* 0x0000004200517213 */ /* 0x000fe20000000000 */
[C---:B------:R-:W-:Y:S02]  /*2d80*/  IMAD R77, R2.reuse, R50, R77 ;  /* 0x00000032024d7224 */ /* 0x040fe400078e024d */
[----:B------:R-:W-:Y:S02]  /*2d90*/  VIADD R64, R3, 0x12 ;  /* 0x0000001203407836 */ /* 0x000fe40000000000 */
[----:B------:R-:W-:Y:S02]  /*2da0*/  IMAD.MOV R48, RZ, RZ, -R48 ;  /* 0x000000ffff307224 */ /* 0x000fe400078e0a30 */
[----:B------:R-:W-:Y:S01]  /*2db0*/  @!P5 IMAD.IADD R71, R71, 0x1, -R2 ;  /* 0x000000014747d824 */ /* 0x000fe200078e0a02 */
[C---:B------:R-:W-:Y:S01]  /*2dc0*/  ISETP.GT.U32.AND P5, PT, R2.reuse, R77, PT ;  /* 0x0000004d0200720c */ /* 0x040fe20003fa4070 */
[----:B------:R-:W-:Y:S01]  /*2dd0*/  IMAD R75, R2, R48, R75 ;  /* 0x00000030024b7224 */ /* 0x000fe200078e024b */
[----:B------:R-:W-:Y:S01]  /*2de0*/  IABS R79, R64 ;  /* 0x00000040004f7213 */ /* 0x000fe20000000000 */
[----:B------:R-:W-:-:S04]  /*2df0*/  IMAD.HI.U32 R48, R4, R81, RZ ;  /* 0x0000005104307227 */ /* 0x000fc800078e00ff */
[--C-:B------:R-:W-:Y:S01]  /*2e00*/  @!P6 IMAD.IADD R69, R69, 0x1, -R2.reuse ;  /* 0x000000014545e824 */ /* 0x100fe200078e0a02 */
[----:B------:R-:W-:Y:S01]  /*2e10*/  ISETP.GE.AND P6, PT, R54, RZ, PT ;  /* 0x000000ff3600720c */ /* 0x000fe20003fc6270 */
[----:B------:R-:W-:Y:S02]  /*2e20*/  @!P0 IMAD.IADD R73, R73, 0x1, -R2 ;  /* 0x0000000149498824 */ /* 0x000fe400078e0a02 */
[----:B------:R-:W-:Y:S01]  /*2e30*/  VIADD R68, R3, 0xe ;  /* 0x0000000e03447836 */ /* 0x000fe20000000000 */
[C---:B------:R-:W-:Y:S01]  /*2e40*/  ISETP.GT.U32.AND P3, PT, R2.reuse, R69, PT ;  /* 0x000000450200720c */ /* 0x040fe20003f64070 */
[----:B------:R-:W-:Y:S01]  /*2e50*/  IMAD.MOV R50, RZ, RZ, -R48 ;  /* 0x000000ffff327224 */ /* 0x000fe200078e0a30 */
[----:B------:R-:W-:Y:S01]  /*2e60*/  ISETP.GT.U32.AND P0, PT, R2, R73, PT ;  /* 0x000000490200720c */ /* 0x000fe20003f04070 */
[----:B------:R-:W-:Y:S01]  /*2e70*/  IMAD.HI.U32 R52, R4, R79, RZ ;  /* 0x0000004f04347227 */ /* 0x000fe200078e00ff */
[----:B------:R-:W-:-:S03]  /*2e80*/  IABS R83, R68 ;  /* 0x0000004400537213 */ /* 0x000fc60000000000 */
[----:B------:R-:W-:Y:S01]  /*2e90*/  IMAD R81, R2, R50, R81 ;  /* 0x0000003202517224 */ /* 0x000fe200078e0251 */
[----:B------:R-:W-:Y:S01]  /*2ea0*/  IADD3 R52, PT, PT, -R52, RZ, RZ ;  /* 0x000000ff34347210 */ /* 0x000fe20007ffe1ff */
[----:B------:R-:W-:Y:S02]  /*2eb0*/  @!P5 IMAD.IADD R77, R77, 0x1, -R2 ;  /* 0x000000014d4dd824 */ /* 0x000fe400078e0a02 */
[----:B------:R-:W-:Y:S01]  /*2ec0*/  IMAD.HI.U32 R48, R4, R83, RZ ;  /* 0x0000005304307227 */ /* 0x000fe200078e00ff */
[C---:B------:R-:W-:Y:S02]  /*2ed0*/  ISETP.GT.U32.AND P5, PT, R2.reuse, R81, PT ;  /* 0x000000510200720c */ /* 0x040fe40003fa4070 */
[C---:B------:R-:W-:Y:S01]  /*2ee0*/  ISETP.GT.U32.AND P2, PT, R2.reuse, R77, PT ;  /* 0x0000004d0200720c */ /* 0x040fe20003f44070 */
[----:B------:R-:W-:Y:S02]  /*2ef0*/  IMAD R79, R2, R52, R79 ;  /* 0x00000034024f7224 */ /* 0x000fe400078e024f */
[----:B------:R-:W-:-:S02]  /*2f00*/  VIADD R70, R3, 0xc ;  /* 0x0000000c03467836 */ /* 0x000fc40000000000 */
[----:B------:R-:W-:Y:S02]  /*2f10*/  IMAD.MOV R48, RZ, RZ, -R48 ;  /* 0x000000ffff307224 */ /* 0x000fe400078e0a30 */
[--C-:B------:R-:W-:Y:S01]  /*2f20*/  @!P3 IMAD.IADD R69, R69, 0x1, -R2.reuse ;  /* 0x000000014545b824 */ /* 0x100fe200078e0a02 */
[C---:B------:R-:W-:Y:S01]  /*2f30*/  ISETP.GT.U32.AND P3, PT, R2.reuse, R75, PT ;  /* 0x0000004b0200720c */ /* 0x040fe20003f64070 */
[--C-:B------:R-:W-:Y:S01]  /*2f40*/  @!P0 IMAD.IADD R73, R73, 0x1, -R2.reuse ;  /* 0x0000000149498824 */ /* 0x100fe200078e0a02 */
[C---:B------:R-:W-:Y:S01]  /*2f50*/  ISETP.GT.U32.AND P0, PT, R2.reuse, R79, PT ;  /* 0x0000004f0200720c */ /* 0x040fe20003f04070 */
[C---:B------:R-:W-:Y:S01]  /*2f60*/  IMAD R83, R2.reuse, R48, R83 ;  /* 0x0000003002537224 */ /* 0x040fe200078e0253 */
[----:B------:R-:W-:Y:S01]  /*2f70*/  IABS R85, R70 ;  /* 0x0000004600557213 */ /* 0x000fe20000000000 */
[----:B------:R-:W-:Y:S02]  /*2f80*/  @!P5 IMAD.IADD R81, R81, 0x1, -R2 ;  /* 0x000000015151d824 */ /* 0x000fe400078e0a02 */
[----:B------:R-:W-:Y:S01]  /*2f90*/  VIADD R74, R3, 0x4 ;  /* 0x00000004034a7836 */ /* 0x000fe20000000000 */
[----:B------:R-:W-:Y:S01]  /*2fa0*/  ISETP.GT.U32.AND P5, PT, R2, R83, PT ;  /* 0x000000530200720c */ /* 0x000fe20003fa4070 */
[----:B------:R-:W-:-:S03]  /*2fb0*/  IMAD.HI.U32 R50, R4, R85, RZ ;  /* 0x0000005504327227 */ /* 0x000fc600078e00ff */
[----:B------:R-:W-:Y:S01]  /*2fc0*/  IABS R93, R74 ;  /* 0x0000004a005d7213 */ /* 0x000fe20000000000 */
[--C-:B------:R-:W-:Y:S01]  /*2fd0*/  @!P3 IMAD.IADD R75, R75, 0x1, -R2.reuse ;  /* 0x000000014b4bb824 */ /* 0x100fe200078e0a02 */
[----:B------:R-:W-:Y:S01]  /*2fe0*/  IADD3 R50, PT, PT, -R50, RZ, RZ ;  /* 0x000000ff32327210 */ /* 0x000fe20007ffe1ff */
[----:B------:R-:W-:Y:S01]  /*2ff0*/  @!P0 IMAD.IADD R79, R79, 0x1, -R2 ;  /* 0x000000014f4f8824 */ /* 0x000fe200078e0a02 */
[----:B------:R-:W-:Y:S01]  /*3000*/  ISETP.GE.AND P3, PT, R58, RZ, PT ;  /* 0x000000ff3a00720c */ /* 0x000fe20003f66270 */
[C---:B------:R-:W-:Y:S01]  /*3010*/  VIADD R58, R3.reuse, 0x8 ;  /* 0x00000008033a7836 */ /* 0x040fe20000000000 */
[----:B------:R-:W-:Y:S01]  /*3020*/  ISETP.GE.AND P0, PT, R60, RZ, PT ;  /* 0x000000ff3c00720c */ /* 0x000fe20003f06270 */
[C---:B------:R-:W-:Y:S02]  /*3030*/  VIADD R60, R3.reuse, 0x6 ;  /* 0x00000006033c7836 */ /* 0x040fe40000000000 */
[----:B------:R-:W-:Y:S01]  /*3040*/  VIADD R76, R3, 0x2 ;  /* 0x00000002034c7836 */ /* 0x000fe20000000000 */
[----:B------:R-:W-:Y:S01]  /*3050*/  IABS R89, R58 ;  /* 0x0000003a00597213 */ /* 0x000fe20000000000 */
[----:B------:R-:W-:Y:S01]  /*3060*/  IMAD.HI.U32 R52, R4, R87, RZ ;  /* 0x0000005704347227 */ /* 0x000fe200078e00ff */
[----:B------:R-:W-:-:S02]  /*3070*/  IABS R91, R60 ;  /* 0x0000003c005b7213 */ /* 0x000fc40000000000 */
[----:B------:R-:W-:Y:S01]  /*3080*/  IABS R95, R76 ;  /* 0x0000004c005f7213 */ /* 0x000fe20000000000 */
[C---:B------:R-:W-:Y:S01]  /*3090*/  IMAD R85, R2.reuse, R50, R85 ;  /* 0x0000003202557224 */ /* 0x040fe200078e0255 */
[----:B------:R-:W-:Y:S01]  /*30a0*/  @!P5 IADD3 R83, PT, PT, R83, -R2, RZ ;  /* 0x800000025353d210 */ /* 0x000fe20007ffe0ff */
[----:B------:R-:W-:Y:S02]  /*30b0*/  IMAD.MOV R52, RZ, RZ, -R52 ;  /* 0x000000ffff347224 */ /* 0x000fe400078e0a34 */
[----:B------:R-:W-:Y:S01]  /*30c0*/  @!P1 IMAD.MOV R63, RZ, RZ, -R63 ;  /* 0x000000ffff3f9224 */ /* 0x000fe200078e0a3f */
[C---:B------:R-:W-:Y:S01]  /*30d0*/  ISETP.GT.U32.AND P5, PT, R2.reuse, R85, PT ;  /* 0x000000550200720c */ /* 0x040fe20003fa4070 */
[C---:B------:R-:W-:Y:S01]  /*30e0*/  IMAD R87, R2.reuse, R52, R87 ;  /* 0x0000003402577224 */ /* 0x040fe200078e0257 */
[C---:B------:R-:W-:Y:S01]  /*30f0*/  ISETP.GT.U32.AND P1, PT, R2.reuse, R75, PT ;  /* 0x0000004b0200720c */ /* 0x040fe20003f24070 */
[----:B------:R-:W-:Y:S01]  /*3100*/  @!P4 IMAD.MOV R67, RZ, RZ, -R67 ;  /* 0x000000ffff43c224 */ /* 0x000fe200078e0a43 */
[----:B------:R-:W-:Y:S01]  /*3110*/  ISETP.GT.U32.AND P4, PT, R2, R79, PT ;  /* 0x0000004f0200720c */ /* 0x000fe20003f84070 */
[----:B------:R-:W-:-:S04]  /*3120*/  IMAD.HI.U32 R48, R4, R89, RZ ;  /* 0x0000005904307227 */ /* 0x000fc800078e00ff */
[----:B------:R-:W-:-:S04]  /*3130*/  IMAD.HI.U32 R50, R4, R91, RZ ;  /* 0x0000005b04327227 */ /* 0x000fc800078e00ff */
[----:B------:R-:W-:-:S04]  /*3140*/  IMAD.HI.U32 R52, R4, R93, RZ ;  /* 0x0000005d04347227 */ /* 0x000fc800078e00ff */
[----:B------:R-:W-:-:S04]  /*3150*/  IMAD.HI.U32 R54, R4, R95, RZ ;  /* 0x0000005f04367227 */ /* 0x000fc800078e00ff */
[----:B------:R-:W-:-:S04]  /*3160*/  IMAD.HI.U32 R4, R4, R97, RZ ;  /* 0x0000006104047227 */ /* 0x000fc800078e00ff */
[----:B------:R-:W-:Y:S02]  /*3170*/  IMAD.MOV R48, RZ, RZ, -R48 ;  /* 0x000000ffff307224 */ /* 0x000fe400078e0a30 */
[----:B------:R-:W-:Y:S02]  /*3180*/  IMAD.MOV R50, RZ, RZ, -R50 ;  /* 0x000000ffff327224 */ /* 0x000fe400078e0a32 */
[----:B------:R-:W-:Y:S02]  /*3190*/  IMAD.MOV R4, RZ, RZ, -R4 ;  /* 0x000000ffff047224 */ /* 0x000fe400078e0a04 */
[C---:B------:R-:W-:Y:S02]  /*31a0*/  IMAD R89, R2.reuse, R48, R89 ;  /* 0x0000003002597224 */ /* 0x040fe400078e0259 */
[C---:B------:R-:W-:Y:S01]  /*31b0*/  IMAD R91, R2.reuse, R50, R91 ;  /* 0x00000032025b7224 */ /* 0x040fe200078e025b */
[----:B------:R-:W1:Y:S01]  /*31c0*/  LDC R48, c[0x0][0x3b0] ;  /* 0x0000ec00ff307b82 */ /* 0x000e620000000800 */
[----:B------:R-:W-:Y:S01]  /*31d0*/  @!P5 IMAD.IADD R85, R85, 0x1, -R2 ;  /* 0x000000015555d824 */ /* 0x000fe200078e0a02 */
[C---:B------:R-:W-:Y:S01]  /*31e0*/  ISETP.GT.U32.AND P5, PT, R2.reuse, R81, PT ;  /* 0x000000510200720c */ /* 0x040fe20003fa4070 */
[----:B------:R-:W-:-:S02]  /*31f0*/  IMAD R97, R2, R4, R97 ;  /* 0x0000000402617224 */ /* 0x000fc400078e0261 */
[----:B------:R-:W-:Y:S01]  /*3200*/  @!P6 IMAD.MOV R69, RZ, RZ, -R69 ;  /* 0x000000ffff45e224 */ /* 0x000fe200078e0a45 */
[C---:B------:R-:W-:Y:S01]  /*3210*/  ISETP.GT.U32.AND P6, PT, R2.reuse, R83, PT ;  /* 0x000000530200720c */ /* 0x040fe20003fc4070 */
[----:B------:R-:W-:Y:S01]  /*3220*/  @!P3 IMAD.MOV R71, RZ, RZ, -R71 ;  /* 0x000000ffff47b224 */ /* 0x000fe200078e0a47 */
[C---:B------:R-:W-:Y:S01]  /*3230*/  ISETP.GT.U32.AND P3, PT, R2.reuse, R85, PT ;  /* 0x000000550200720c */ /* 0x040fe20003f64070 */
[----:B------:R-:W-:Y:S01]  /*3240*/  @!P0 IMAD.MOV R73, RZ, RZ, -R73 ;  /* 0x000000ffff498224 */ /* 0x000fe200078e0a49 */
[C---:B------:R-:W-:Y:S01]  /*3250*/  ISETP.GT.U32.AND P0, PT, R2.reuse, R87, PT ;  /* 0x000000570200720c */ /* 0x040fe20003f04070 */
[--C-:B------:R-:W-:Y:S01]  /*3260*/  @!P1 IMAD.IADD R75, R75, 0x1, -R2.reuse ;  /* 0x000000014b4b9824 */ /* 0x100fe200078e0a02 */
[C---:B------:R-:W-:Y:S01]  /*3270*/  ISETP.GT.U32.AND P1, PT, R2.reuse, R89, PT ;  /* 0x000000590200720c */ /* 0x040fe20003f24070 */
[--C-:B------:R-:W-:Y:S01]  /*3280*/  @!P2 IMAD.IADD R77, R77, 0x1, -R2.reuse ;  /* 0x000000014d4da824 */ /* 0x100fe200078e0a02 */
[C---:B------:R-:W-:Y:S01]  /*3290*/  ISETP.GT.U32.AND P2, PT, R2.reuse, R91, PT ;  /* 0x0000005b0200720c */ /* 0x040fe20003f44070 */
[----:B------:R-:W-:Y:S01]  /*32a0*/  @!P4 IMAD.IADD R79, R79, 0x1, -R2 ;  /* 0x000000014f4fc824 */ /* 0x000fe200078e0a02 */
[----:B------:R-:W-:Y:S01]  /*32b0*/  ISETP.GT.U32.AND P4, PT, R2, R97, PT ;  /* 0x000000610200720c */ /* 0x000fe20003f84070 */
[----:B------:R-:W-:Y:S01]  /*32c0*/  IMAD.MOV R52, RZ, RZ, -R52 ;  /* 0x000000ffff347224 */ /* 0x000fe200078e0a34 */
[----:B------:R-:W-:Y:S01]  /*32d0*/  @!P5 IADD3 R81, PT, PT, R81, -R2, RZ ;  /* 0x800000025151d210 */ /* 0x000fe20007ffe0ff */
[----:B------:R-:W-:-:S02]  /*32e0*/  IMAD.MOV R54, RZ, RZ, -R54 ;  /* 0x000000ffff367224 */ /* 0x000fc400078e0a36 */
[C---:B------:R-:W-:Y:S02]  /*32f0*/  IMAD R93, R2.reuse, R52, R93 ;  /* 0x00000034025d7224 */ /* 0x040fe400078e025d */
[C---:B------:R-:W-:Y:S02]  /*3300*/  IMAD R95, R2.reuse, R54, R95 ;  /* 0x00000036025f7224 */ /* 0x040fe400078e025f */
[--C-:B------:R-:W-:Y:S01]  /*3310*/  @!P6 IMAD.IADD R83, R83, 0x1, -R2.reuse ;  /* 0x000000015353e824 */ /* 0x100fe200078e0a02 */
[C---:B------:R-:W-:Y:S01]  /*3320*/  ISETP.GT.U32.AND P5, PT, R2.reuse, R93, PT ;  /* 0x0000005d0200720c */ /* 0x040fe20003fa4070 */
[--C-:B------:R-:W-:Y:S01]  /*3330*/  @!P3 IMAD.IADD R85, R85, 0x1, -R2.reuse ;  /* 0x000000015555b824 */ /* 0x100fe200078e0a02 */
[----:B------:R-:W-:Y:S01]  /*3340*/  ISETP.GT.U32.AND P6, PT, R2, R95, PT ;  /* 0x0000005f0200720c */ /* 0x000fe20003fc4070 */
[--C-:B------:R-:W-:Y:S01]  /*3350*/  @!P0 IMAD.IADD R87, R87, 0x1, -R2.reuse ;  /* 0x0000000157578824 */ /* 0x100fe200078e0a02 */
[----:B------:R-:W-:Y:S01]  /*3360*/  ISETP.GE.AND P3, PT, R56, RZ, PT ;  /* 0x000000ff3800720c */ /* 0x000fe20003f66270 */
[--C-:B------:R-:W-:Y:S01]  /*3370*/  @!P1 IMAD.IADD R89, R89, 0x1, -R2.reuse ;  /* 0x0000000159599824 */ /* 0x100fe200078e0a02 */
[----:B------:R-:W-:Y:S01]  /*3380*/  ISETP.GE.AND P0, PT, R62, RZ, PT ;  /* 0x000000ff3e00720c */ /* 0x000fe20003f06270 */
[--C-:B------:R-:W-:Y:S01]  /*3390*/  @!P2 IMAD.IADD R91, R91, 0x1, -R2.reuse ;  /* 0x000000015b5ba824 */ /* 0x100fe200078e0a02 */
[----:B------:R-:W-:Y:S01]  /*33a0*/  ISETP.GE.AND P1, PT, R64, RZ, PT ;  /* 0x000000ff4000720c */ /* 0x000fe20003f26270 */
[----:B------:R-:W-:Y:S01]  /*33b0*/  @!P4 IMAD.IADD R97, R97, 0x1, -R2 ;  /* 0x000000016161c824 */ /* 0x000fe200078e0a02 */
[----:B------:R-:W-:-:S02]  /*33c0*/  ISETP.GE.AND P2, PT, R66, RZ, PT ;  /* 0x000000ff4200720c */ /* 0x000fc40003f46270 */
[----:B------:R-:W-:Y:S01]  /*33d0*/  ISETP.GE.AND P4, PT, R68, RZ, PT ;  /* 0x000000ff4400720c */ /* 0x000fe20003f86270 */
[----:B------:R-:W-:Y:S01]  /*33e0*/  @!P5 IMAD.IADD R93, R93, 0x1, -R2 ;  /* 0x000000015d5dd824 */ /* 0x000fe200078e0a02 */
[----:B------:R-:W-:Y:S02]  /*33f0*/  ISETP.GE.AND P5, PT, R70, RZ, PT ;  /* 0x000000ff4600720c */ /* 0x000fe40003fa6270 */
[----:B------:R-:W-:Y:S01]  /*3400*/  @!P6 IADD3 R95, PT, PT, R95, -R2, RZ ;  /* 0x800000025f5fe210 */ /* 0x000fe20007ffe0ff */
[----:B------:R-:W-:Y:S01]  /*3410*/  @!P3 IMAD.MOV R75, RZ, RZ, -R75 ;  /* 0x000000ffff4bb224 */ /* 0x000fe200078e0a4b */
[C---:B------:R-:W-:Y:S01]  /*3420*/  ISETP.GT.U32.AND P3, PT, R2.reuse, R87, PT ;  /* 0x000000570200720c */ /* 0x040fe20003f64070 */
        /* <DEDUP_REMOVED lines=9> */
[----:B------:R-:W-:-:S02]  /*34c0*/  ISETP.GT.U32.AND P4, PT, R2, R95, PT ;  /* 0x0000005f0200720c */ /* 0x000fc40003f84070 */
[----:B------:R-:W-:Y:S01]  /*34d0*/  ISETP.GE.AND P5, PT, R3, RZ, PT ;  /* 0x000000ff0300720c */ /* 0x000fe20003fa6270 */
[--C-:B------:R-:W-:Y:S01]  /*34e0*/  @!P3 IMAD.IADD R87, R87, 0x1, -R2.reuse ;  /* 0x000000015757b824 */ /* 0x100fe200078e0a02 */
[----:B------:R-:W-:Y:S02]  /*34f0*/  ISETP.GE.AND P3, PT, R72, RZ, PT ;  /* 0x000000ff4800720c */ /* 0x000fe40003f66270 */
[----:B------:R-:W-:Y:S01]  /*3500*/  @!P0 IADD3 R89, PT, PT, R89, -R2, RZ ;  /* 0x8000000259598210 */ /* 0x000fe20007ffe0ff */
[--C-:B------:R-:W-:Y:S01]  /*3510*/  @!P1 IMAD.IADD R91, R91, 0x1, -R2.reuse ;  /* 0x000000015b5b9824 */ /* 0x100fe200078e0a02 */
[----:B------:R-:W-:Y:S01]  /*3520*/  ISETP.GE.AND P0, PT, R58, RZ, PT ;  /* 0x000000ff3a00720c */ /* 0x000fe20003f06270 */
[--C-:B------:R-:W-:Y:S01]  /*3530*/  @!P2 IMAD.IADD R97, R97, 0x1, -R2.reuse ;  /* 0x000000016161a824 */ /* 0x100fe200078e0a02 */
[----:B------:R-:W-:Y:S01]  /*3540*/  ISETP.GE.AND P1, PT, R60, RZ, PT ;  /* 0x000000ff3c00720c */ /* 0x000fe20003f26270 */
[--C-:B------:R-:W-:Y:S01]  /*3550*/  @!P6 IMAD.IADD R93, R93, 0x1, -R2.reuse ;  /* 0x000000015d5de824 */ /* 0x100fe200078e0a02 */
[----:B------:R-:W-:Y:S01]  /*3560*/  ISETP.GE.AND P6, PT, R76, RZ, PT ;  /* 0x000000ff4c00720c */ /* 0x000fe20003fc6270 */
[----:B------:R-:W-:Y:S01]  /*3570*/  @!P4 IMAD.IADD R95, R95, 0x1, -R2 ;  /* 0x000000015f5fc824 */ /* 0x000fe200078e0a02 */
[----:B------:R-:W-:-:S02]  /*3580*/  ISETP.NE.AND P4, PT, R49, RZ, PT ;  /* 0x000000ff3100720c */ /* 0x000fc40003f85270 */
[----:B------:R-:W-:Y:S01]  /*3590*/  LOP3.LUT R2, RZ, R49, RZ, 0x33, !PT ;  /* 0x00000031ff027212 */ /* 0x000fe200078e33ff */
[----:B------:R-:W-:Y:S01]  /*35a0*/  @!P3 IMAD.MOV R87, RZ, RZ, -R87 ;  /* 0x000000ffff57b224 */ /* 0x000fe200078e0a57 */
[----:B------:R-:W-:Y:S02]  /*35b0*/  ISETP.GE.AND P2, PT, R74, RZ, PT ;  /* 0x000000ff4a00720c */ /* 0x000fe40003f46270 */
[C---:B------:R-:W-:Y:S01]  /*35c0*/  SEL R3, R2.reuse, R40, !P4 ;  /* 0x0000002802037207 */ /* 0x040fe20006000000 */
[----:B------:R-:W-:Y:S01]  /*35d0*/  @!P0 IMAD.MOV R89, RZ, RZ, -R89 ;  /* 0x000000ffff598224 */ /* 0x000fe200078e0a59 */
[C---:B------:R-:W-:Y:S01]  /*35e0*/  SEL R4, R2.reuse, R41, !P4 ;  /* 0x0000002902047207 */ /* 0x040fe20006000000 */
[----:B------:R-:W-:Y:S01]  /*35f0*/  @!P1 IMAD.MOV R91, RZ, RZ, -R91 ;  /* 0x000000ffff5b9224 */ /* 0x000fe200078e0a5b */
[----:B------:R-:W2:Y:S01]  /*3600*/  LDC.64 R40, c[0x0][0x388] ;  /* 0x0000e200ff287b82 */ /* 0x000ea20000000a00 */
[C---:B------:R-:W-:Y:S01]  /*3610*/  SEL R5, R2.reuse, R5, !P4 ;  /* 0x0000000502057207 */ /* 0x040fe20006000000 */
[----:B------:R-:W-:Y:S01]  /*3620*/  @!P6 IMAD.MOV R95, RZ, RZ, -R95 ;  /* 0x000000ffff5fe224 */ /* 0x000fe200078e0a5f */
[----:B------:R-:W-:Y:S01]  /*3630*/  SEL R13, R2, R13, !P4 ;  /* 0x0000000d020d7207 */ /* 0x000fe20006000000 */
[----:B-1----:R-:W-:Y:S01]  /*3640*/  IMAD R4, R4, R48, RZ ;  /* 0x0000003004047224 */ /* 0x002fe200078e02ff */
[C---:B------:R-:W-:Y:S01]  /*3650*/  SEL R20, R2.reuse, R20, !P4 ;  /* 0x0000001402147207 */ /* 0x040fe20006000000 */
[----:B------:R-:W-:Y:S01]  /*3660*/  IMAD R5, R5, R48, RZ ;  /* 0x0000003005057224 */ /* 0x000fe200078e02ff */
[C---:B------:R-:W-:Y:S01]  /*3670*/  SEL R8, R2.reuse, R8, !P4 ;  /* 0x0000000802087207 */ /* 0x040fe20006000000 */
[-C--:B------:R-:W-:Y:S01]  /*3680*/  IMAD R13, R13, R48.reuse, RZ ;  /* 0x000000300d0d7224 */ /* 0x080fe200078e02ff */
[----:B------:R-:W-:Y:S01]  /*3690*/  SEL R27, R2, R27, !P4 ;  /* 0x0000001b021b7207 */ /* 0x000fe20006000000 */
[----:B------:R-:W-:Y:S01]  /*36a0*/  IMAD R20, R20, R48, RZ ;  /* 0x0000003014147224 */ /* 0x000fe200078e02ff */
[----:B------:R-:W-:Y:S01]  /*36b0*/  @!P5 IADD3 R97, PT, PT, -R97, RZ, RZ ;  /* 0x000000ff6161d210 */ /* 0x000fe20007ffe1ff */
[----:B------:R-:W-:Y:S01]  /*36c0*/  @!P2 IMAD.MOV R93, RZ, RZ, -R93 ;  /* 0x000000ffff5da224 */ /* 0x000fe200078e0a5d */
[----:B------:R-:W-:Y:S01]  /*36d0*/  SEL R12, R2, R12, !P4 ;  /* 0x0000000c020c7207 */ /* 0x000fe20006000000 */
[----:B------:R-:W-:Y:S01]  /*36e0*/  IMAD R8, R8, R48, RZ ;  /* 0x0000003008087224 */ /* 0x000fe200078e02ff */
[C---:B------:R-:W-:Y:S01]  /*36f0*/  SEL R34, R2.reuse, R34, !P4 ;  /* 0x0000002202227207 */ /* 0x040fe20006000000 */
[----:B------:R-:W-:Y:S01]  /*3700*/  IMAD R27, R27, R48, RZ ;  /* 0x000000301b1b7224 */ /* 0x000fe200078e02ff */
[----:B------:R-:W-:Y:S01]  /*3710*/  SEL R6, R2, R6, !P4 ;  /* 0x0000000602067207 */ /* 0x000fe20006000000 */
[-C--:B------:R-:W-:Y:S01]  /*3720*/  IMAD R12, R12, R48.reuse, RZ ;  /* 0x000000300c0c7224 */ /* 0x080fe200078e02ff */
[----:B------:R-:W-:Y:S01]  /*3730*/  SEL R7, R2, R7, !P4 ;  /* 0x0000000702077207 */ /* 0x000fe20006000000 */
[-C--:B------:R-:W-:Y:S01]  /*3740*/  IMAD R34, R34, R48.reuse, RZ ;  /* 0x0000003022227224 */ /* 0x080fe200078e02ff */
[----:B------:R-:W-:Y:S01]  /*3750*/  SEL R9, R2, R9, !P4 ;  /* 0x0000000902097207 */ /* 0x000fe20006000000 */
[----:B------:R-:W-:Y:S01]  /*3760*/  IMAD R6, R6, R48, RZ ;  /* 0x0000003006067224 */ /* 0x000fe200078e02ff */
[C---:B------:R-:W-:Y:S01]  /*3770*/  SEL R10, R2.reuse, R10, !P4 ;  /* 0x0000000a020a7207 */ /* 0x040fe20006000000 */
[----:B------:R-:W-:Y:S01]  /*3780*/  IMAD R7, R7, R48, RZ ;  /* 0x0000003007077224 */ /* 0x000fe200078e02ff */
[----:B--2---:R-:W-:Y:S01]  /*3790*/  LEA R193, P6, R5, R40, 0x1 ;  /* 0x0000002805c17211 */ /* 0x004fe200078c08ff */
[-C--:B------:R-:W-:Y:S01]  /*37a0*/  IMAD R9, R9, R48.reuse, RZ ;  /* 0x0000003009097224 */ /* 0x080fe200078e02ff */
[----:B------:R-:W-:Y:S01]  /*37b0*/  SEL R11, R2, R11, !P4 ;  /* 0x0000000b020b7207 */ /* 0x000fe20006000000 */
[-C--:B------:R-:W-:Y:S01]  /*37c0*/  IMAD R10, R10, R48.reuse, RZ ;  /* 0x000000300a0a7224 */ /* 0x080fe200078e02ff */
[----:B------:R-:W-:Y:S01]  /*37d0*/  LEA.HI.X.SX32 R185, R5, R41, 0x1, P6 ;  /* 0x0000002905b97211 */ /* 0x000fe200030f0eff */
[----:B------:R-:W-:Y:S01]  /*37e0*/  IMAD R3, R3, R48, RZ ;  /* 0x0000003003037224 */ /* 0x000fe200078e02ff */
[----:B------:R-:W-:Y:S01]  /*37f0*/  LEA R184, P6, R13, R40, 0x1 ;  /* 0x000000280db87211 */ /* 0x000fe200078c08ff */
[----:B------:R-:W-:Y:S01]  /*3800*/  IMAD R11, R11, R48, RZ ;  /* 0x000000300b0b7224 */ /* 0x000fe200078e02ff */
[----:B------:R-:W-:-:S02]  /*3810*/  SEL R14, R2, R14, !P4 ;  /* 0x0000000e020e7207 */ /* 0x000fc40006000000 */
[----:B------:R-:W-:Y:S02]  /*3820*/  LEA.HI.X.SX32 R171, R13, R41, 0x1, P6 ;  /* 0x000000290dab7211 */ /* 0x000fe400030f0eff */
[----:B------:R-:W-:Y:S01]  /*3830*/  LEA R170, P6, R20, R40, 0x1 ;  /* 0x0000002814aa7211 */ /* 0x000fe200078c08ff */
[----:B------:R-:W-:Y:S01]  /*3840*/  IMAD R14, R14, R48, RZ ;  /* 0x000000300e0e7224 */ /* 0x000fe200078e02ff */
[C---:B------:R-:W-:Y:S02]  /*3850*/  SEL R15, R2.reuse, R15, !P4 ;  /* 0x0000000f020f7207 */ /* 0x040fe40006000000 */
[C---:B------:R-:W-:Y:S02]  /*3860*/  SEL R16, R2.reuse, R16, !P4 ;  /* 0x0000001002107207 */ /* 0x040fe40006000000 */
[C---:B------:R-:W-:Y:S01]  /*3870*/  SEL R17, R2.reuse, R17, !P4 ;  /* 0x0000001102117207 */ /* 0x040fe20006000000 */
[----:B------:R-:W-:Y:S01]  /*3880*/  IMAD R15, R15, R48, RZ ;  /* 0x000000300f0f7224 */ /* 0x000fe200078e02ff */
[----:B------:R-:W-:Y:S01]  /*3890*/  SEL R18, R2, R18, !P4 ;  /* 0x0000001202127207 */ /* 0x000fe20006000000 */
[-C--:B------:R-:W-:Y:S01]  /*38a0*/  IMAD R16, R16, R48.reuse, RZ ;  /* 0x0000003010107224 */ /* 0x080fe200078e02ff */
[C---:B------:R-:W-:Y:S01]  /*38b0*/  SEL R19, R2.reuse, R19, !P4 ;  /* 0x0000001302137207 */ /* 0x040fe20006000000 */
[-C--:B------:R-:W-:Y:S01]  /*38c0*/  IMAD R17, R17, R48.reuse, RZ ;  /* 0x0000003011117224 */ /* 0x080fe200078e02ff */
[----:B------:R-:W-:Y:S01]  /*38d0*/  SEL R21, R2, R21, !P4 ;  /* 0x0000001502157207 */ /* 0x000fe20006000000 */
[----:B------:R-:W-:Y:S01]  /*38e0*/  IMAD R18, R18, R48, RZ ;  /* 0x0000003012127224 */ /* 0x000fe200078e02ff */
[C---:B------:R-:W-:Y:S01]  /*38f0*/  SEL R22, R2.reuse, R22, !P4 ;  /* 0x0000001602167207 */ /* 0x040fe20006000000 */
[-C--:B------:R-:W-:Y:S01]  /*3900*/  IMAD R19, R19, R48.reuse, RZ ;  /* 0x0000003013137224 */ /* 0x080fe200078e02ff */
[C---:B------:R-:W-:Y:S01]  /*3910*/  SEL R23, R2.reuse, R23, !P4 ;  /* 0x0000001702177207 */ /* 0x040fe20006000000 */
[----:B------:R-:W-:Y:S01]  /*3920*/  IMAD R21, R21, R48, RZ ;  /* 0x0000003015157224 */ /* 0x000fe200078e02ff */
[----:B------:R-:W-:Y:S01]  /*3930*/  SEL R24, R2, R24, !P4 ;  /* 0x0000001802187207 */ /* 0x000fe20006000000 */
[-C--:B------:R-:W-:Y:S01]  /*3940*/  IMAD R22, R22, R48.reuse, RZ ;  /* 0x0000003016167224 */ /* 0x080fe200078e02ff */
[C---:B------:R-:W-:Y:S01]  /*3950*/  SEL R25, R2.reuse, R25, !P4 ;  /* 0x0000001902197207 */ /* 0x040fe20006000000 */
[----:B------:R-:W-:Y:S01]  /*3960*/  IMAD R23, R23, R48, RZ ;  /* 0x0000003017177224 */ /* 0x000fe200078e02ff */
[----:B------:R-:W-:Y:S01]  /*3970*/  SEL R26, R2, R26, !P4 ;  /* 0x0000001a021a7207 */ /* 0x000fe20006000000 */
[----:B------:R-:W-:Y:S01]  /*3980*/  IMAD R24, R24, R48, RZ ;  /* 0x0000003018187224 */ /* 0x000fe200078e02ff */
[C---:B------:R-:W-:Y:S01]  /*3990*/  SEL R28, R2.reuse, R28, !P4 ;  /* 0x0000001c021c7207 */ /* 0x040fe20006000000 */
[-C--:B------:R-:W-:Y:S01]  /*39a0*/  IMAD R25, R25, R48.reuse, RZ ;  /* 0x0000003019197224 */ /* 0x080fe200078e02ff */
[----:B------:R-:W-:Y:S01]  /*39b0*/  SEL R29, R2, R29, !P4 ;  /* 0x0000001d021d7207 */ /* 0x000fe20006000000 */
        /* <DEDUP_REMOVED lines=24> */
[-C--:B------:R-:W-:Y:S01]  /*3b40*/  IMAD R49, R43, R48.reuse, RZ ;  /* 0x000000302b317224 */ /* 0x080fe200078e02ff */
[----:B------:R-:W-:Y:S01]  /*3b50*/  SEL R51, R2, R51, !P4 ;  /* 0x0000003302337207 */ /* 0x000fe20006000000 */
[-C--:B------:R-:W-:Y:S01]  /*3b60*/  IMAD R50, R42, R48.reuse, RZ ;  /* 0x000000302a327224 */ /* 0x080fe200078e02ff */
[C---:B------:R-:W-:Y:S01]  /*3b70*/  SEL R53, R2.reuse, R53, !P4 ;  /* 0x0000003502357207 */ /* 0x040fe20006000000 */
[----:B------:R-:W1:Y:S01]  /*3b80*/  LDC.64 R42, c[0x0][0x380] ;  /* 0x0000e000ff2a7b82 */ /* 0x000e620000000a00 */
[C---:B------:R-:W-:Y:S01]  /*3b90*/  SEL R55, R2.reuse, R55, !P4 ;  /* 0x0000003702377207 */ /* 0x040fe20006000000 */
[-C--:B------:R-:W-:Y:S01]  /*3ba0*/  IMAD R52, R47, R48.reuse, RZ ;  /* 0x000000302f347224 */ /* 0x080fe200078e02ff */
[----:B------:R-:W-:Y:S01]  /*3bb0*/  SEL R57, R2, R57, !P4 ;  /* 0x0000003902397207 */ /* 0x000fe20006000000 */
[----:B0-----:R-:W-:Y:S01]  /*3bc0*/  IMAD R47, R0, UR5, RZ ;  /* 0x00000005002f7c24 */ /* 0x001fe2000f8e02ff */
[C---:B------:R-:W-:Y:S01]  /*3bd0*/  SEL R59, R2.reuse, R59, !P4 ;  /* 0x0000003b023b7207 */ /* 0x040fe20006000000 */
[-C--:B------:R-:W-:Y:S01]  /*3be0*/  IMAD R51, R51, R48.reuse, RZ ;  /* 0x0000003033337224 */ /* 0x080fe200078e02ff */
        /* <DEDUP_REMOVED lines=36> */
[----:B------:R-:W-:Y:S01]  /*3e30*/  SEL R2, R2, R97, !P4 ;  /* 0x0000006102027207 */ /* 0x000fe20006000000 */
[-C--:B------:R-:W-:Y:S01]  /*3e40*/  IMAD R89, R89, R48.reuse, RZ ;  /* 0x0000003059597224 */ /* 0x080fe200078e02ff */
[-C--:B------:R-:W-:Y:S01]  /*3e50*/  LEA.HI.X.SX32 R157, R20, R41.reuse, 0x1, P6 ;  /* 0x00000029149d7211 */ /* 0x080fe200030f0eff */
[----:B------:R-:W-:Y:S01]  /*3e60*/  IMAD R91, R91, R48, RZ ;  /* 0x000000305b5b7224 */ /* 0x000fe200078e02ff */
[C---:B------:R-:W-:Y:S01]  /*3e70*/  LEA R194, P4, R8.reuse, R40, 0x1 ;  /* 0x0000002808c27211 */ /* 0x040fe200078808ff */
[----:B------:R-:W-:Y:S01]  /*3e80*/  IMAD R93, R93, R48, RZ ;  /* 0x000000305d5d7224 */ /* 0x000fe200078e02ff */
[----:B------:R-:W-:Y:S01]  /*3e90*/  LEA R156, P6, R27, R40, 0x1 ;  /* 0x000000281b9c7211 */ /* 0x000fe200078c08ff */
[-C--:B------:R-:W-:Y:S01]  /*3ea0*/  IMAD R95, R95, R48.reuse, RZ ;  /* 0x000000305f5f7224 */ /* 0x080fe200078e02ff */
[-C--:B------:R-:W-:Y:S01]  /*3eb0*/  LEA.HI.X.SX32 R187, R8, R41.reuse, 0x1, P4 ;  /* 0x0000002908bb7211 */ /* 0x080fe200020f0eff */
[----:B------:R-:W-:Y:S01]  /*3ec0*/  IMAD R48, R2, R48, RZ ;  /* 0x0000003002307224 */ /* 0x000fe200078e02ff */
[----:B------:R-:W-:Y:S01]  /*3ed0*/  LEA.HI.X.SX32 R141, R27, R41, 0x1, P6 ;  /* 0x000000291b8d7211 */ /* 0x000fe200030f0eff */
[----:B------:R-:W-:Y:S01]  /*3ee0*/  USHF.R.S32.HI UR5, URZ, 0x1f, UR4 ;  /* 0x0000001fff057899 */ /* 0x000fe20008011404 */
[----:B------:R-:W-:-:S02]  /*3ef0*/  LEA R186, P4, R12, R40, 0x1 ;  /* 0x000000280cba7211 */ /* 0x000fc400078808ff */
[----:B------:R-:W-:Y:S02]  /*3f00*/  CS2R R96, SRZ ;  /* 0x0000000000607805 */ /* 0x000fe4000001ff00 */
[-C--:B------:R-:W-:Y:S01]  /*3f10*/  LEA R140, P6, R34, R40.reuse, 0x1 ;  /* 0x00000028228c7211 */ /* 0x080fe200078c08ff */
[----:B------:R-:W-:Y:S01]  /*3f20*/  ULEA.HI UR5, UR5, UR4, URZ, 0x5 ;  /* 0x0000000405057291 */ /* 0x000fe2000f8f28ff */
[-C--:B------:R-:W-:Y:S02]  /*3f30*/  LEA.HI.X.SX32 R173, R12, R41.reuse, 0x1, P4 ;  /* 0x000000290cad7211 */ /* 0x080fe400020f0eff */
[----:B------:R-:W-:Y:S01]  /*3f40*/  LEA.HI.X.SX32 R127, R34, R41, 0x1, P6 ;  /* 0x00000029227f7211 */ /* 0x000fe200030f0eff */
[----:B------:R-:W-:Y:S01]  /*3f50*/  USHF.R.S32.HI UR5, URZ, 0x5, UR5 ;  /* 0x00000005ff057899 */ /* 0x000fe20008011405 */
[-C--:B------:R-:W-:Y:S02]  /*3f60*/  LEA R172, P4, R19, R40.reuse, 0x1 ;  /* 0x0000002813ac7211 */ /* 0x080fe400078808ff */
[----:B------:R-:W-:-:S02]  /*3f70*/  LEA R126, P6, R4, R40, 0x1 ;  /* 0x00000028047e7211 */ /* 0x000fc400078c08ff */
[-C--:B------:R-:W-:Y:S02]  /*3f80*/  LEA.HI.X.SX32 R159, R19, R41.reuse, 0x1, P4 ;  /* 0x00000029139f7211 */ /* 0x080fe400020f0eff */
[----:B------:R-:W-:Y:S02]  /*3f90*/  LEA.HI.X.SX32 R113, R4, R41, 0x1, P6 ;  /* 0x0000002904717211 */ /* 0x000fe400030f0eff */
[-C--:B------:R-:W-:Y:S02]  /*3fa0*/  LEA R158, P4, R26, R40.reuse, 0x1 ;  /* 0x000000281a9e7211 */ /* 0x080fe400078808ff */
[-C--:B------:R-:W-:Y:S02]  /*3fb0*/  LEA R112, P6, R57, R40.reuse, 0x1 ;  /* 0x0000002839707211 */ /* 0x080fe400078c08ff */
[-C--:B------:R-:W-:Y:S02]  /*3fc0*/  LEA R192, P5, R6, R40.reuse, 0x1 ;  /* 0x0000002806c07211 */ /* 0x080fe400078a08ff */
[----:B------:R-:W-:-:S02]  /*3fd0*/  LEA R191, P3, R7, R40, 0x1 ;  /* 0x0000002807bf7211 */ /* 0x000fc400078608ff */
[-C--:B------:R-:W-:Y:S02]  /*3fe0*/  LEA R190, P2, R9, R40.reuse, 0x1 ;  /* 0x0000002809be7211 */ /* 0x080fe400078408ff */
[-C--:B------:R-:W-:Y:S02]  /*3ff0*/  LEA R189, P1, R10, R40.reuse, 0x1 ;  /* 0x000000280abd7211 */ /* 0x080fe400078208ff */
[-C--:B------:R-:W-:Y:S02]  /*4000*/  LEA R188, P0, R11, R40.reuse, 0x1 ;  /* 0x000000280bbc7211 */ /* 0x080fe400078008ff */
[-C--:B------:R-:W-:Y:S02]  /*4010*/  LEA.HI.X.SX32 R143, R26, R41.reuse, 0x1, P4 ;  /* 0x000000291a8f7211 */ /* 0x080fe400020f0eff */
[----:B------:R-:W-:Y:S02]  /*4020*/  LEA.HI.X.SX32 R27, R57, R41, 0x1, P6 ;  /* 0x00000029391b7211 */ /* 0x000fe400030f0eff */
[----:B------:R-:W-:-:S02]  /*4030*/  LEA R26, P6, R71, R40, 0x1 ;  /* 0x00000028471a7211 */ /* 0x000fc400078c08ff */
[-C--:B------:R-:W-:Y:S02]  /*4040*/  LEA.HI.X.SX32 R183, R6, R41.reuse, 0x1, P5 ;  /* 0x0000002906b77211 */ /* 0x080fe400028f0eff */
[-C--:B------:R-:W-:Y:S02]  /*4050*/  LEA.HI.X.SX32 R181, R7, R41.reuse, 0x1, P3 ;  /* 0x0000002907b57211 */ /* 0x080fe400018f0eff */
[-C--:B------:R-:W-:Y:S02]  /*4060*/  LEA.HI.X.SX32 R179, R9, R41.reuse, 0x1, P2 ;  /* 0x0000002909b37211 */ /* 0x080fe400010f0eff */
[-C--:B------:R-:W-:Y:S02]  /*4070*/  LEA.HI.X.SX32 R177, R10, R41.reuse, 0x1, P1 ;  /* 0x000000290ab17211 */ /* 0x080fe400008f0eff */
[----:B------:R-:W-:Y:S02]  /*4080*/  LEA.HI.X.SX32 R175, R11, R41, 0x1, P0 ;  /* 0x000000290baf7211 */ /* 0x000fe400000f0eff */
[----:B------:R-:W-:-:S02]  /*4090*/  LEA R182, P5, R14, R40, 0x1 ;  /* 0x000000280eb67211 */ /* 0x000fc400078a08ff */
[-C--:B------:R-:W-:Y:S02]  /*40a0*/  LEA R180, P3, R15, R40.reuse, 0x1 ;  /* 0x000000280fb47211 */ /* 0x080fe400078608ff */
[-C--:B------:R-:W-:Y:S02]  /*40b0*/  LEA R178, P2, R16, R40.reuse, 0x1 ;  /* 0x0000002810b27211 */ /* 0x080fe400078408ff */
[-C--:B------:R-:W-:Y:S02]  /*40c0*/  LEA R176, P1, R17, R40.reuse, 0x1 ;  /* 0x0000002811b07211 */ /* 0x080fe400078208ff */
[----:B------:R-:W-:Y:S02]  /*40d0*/  LEA R174, P0, R18, R40, 0x1 ;  /* 0x0000002812ae7211 */ /* 0x000fe400078008ff */
[----:B------:R-:W-:Y:S02]  /*40e0*/  LEA.HI.X.SX32 R13, R71, R41, 0x1, P6 ;  /* 0x00000029470d7211 */ /* 0x000fe400030f0eff */
[----:B------:R-:W-:-:S02]  /*40f0*/  CS2R R70, SRZ ;  /* 0x0000000000467805 */ /* 0x000fc4000001ff00 */
[----:B------:R-:W-:Y:S02]  /*4100*/  LEA R12, P6, R85, R40, 0x1 ;  /* 0x00000028550c7211 */ /* 0x000fe400078c08ff */
[-C--:B------:R-:W-:Y:S02]  /*4110*/  LEA.HI.X.SX32 R169, R14, R41.reuse, 0x1, P5 ;  /* 0x000000290ea97211 */ /* 0x080fe400028f0eff */
[-C--:B------:R-:W-:Y:S02]  /*4120*/  LEA.HI.X.SX32 R167, R15, R41.reuse, 0x1, P3 ;  /* 0x000000290fa77211 */ /* 0x080fe400018f0eff */
[-C--:B------:R-:W-:Y:S02]  /*4130*/  LEA.HI.X.SX32 R165, R16, R41.reuse, 0x1, P2 ;  /* 0x0000002910a57211 */ /* 0x080fe400010f0eff */
[-C--:B------:R-:W-:Y:S02]  /*4140*/  LEA.HI.X.SX32 R163, R17, R41.reuse, 0x1, P1 ;  /* 0x0000002911a37211 */ /* 0x080fe400008f0eff */
[----:B------:R-:W-:-:S02]  /*4150*/  LEA.HI.X.SX32 R161, R18, R41, 0x1, P0 ;  /* 0x0000002912a17211 */ /* 0x000fc400000f0eff */
[-C--:B------:R-:W-:Y:S02]  /*4160*/  LEA R168, P5, R21, R40.reuse, 0x1 ;  /* 0x0000002815a87211 */ /* 0x080fe400078a08ff */
[-C--:B------:R-:W-:Y:S02]  /*4170*/  LEA R166, P3, R22, R40.reuse, 0x1 ;  /* 0x0000002816a67211 */ /* 0x080fe400078608ff */
[-C--:B------:R-:W-:Y:S02]  /*4180*/  LEA R164, P2, R23, R40.reuse, 0x1 ;  /* 0x0000002817a47211 */ /* 0x080fe400078408ff */
[-C--:B------:R-:W-:Y:S02]  /*4190*/  LEA R162, P1, R24, R40.reuse, 0x1 ;  /* 0x0000002818a27211 */ /* 0x080fe400078208ff */
[----:B------:R-:W-:Y:S02]  /*41a0*/  LEA R160, P0, R25, R40, 0x1 ;  /* 0x0000002819a07211 */ /* 0x000fe400078008ff */
[----:B------:R-:W-:-:S02]  /*41b0*/  LEA.HI.X.SX32 R197, R85, R41, 0x1, P6 ;  /* 0x0000002955c57211 */ /* 0x000fc400030f0eff */
[----:B------:R-:W-:Y:S02]  /*41c0*/  CS2R R84, SRZ ;  /* 0x0000000000547805 */ /* 0x000fe4000001ff00 */
[----:B-1----:R-:W-:Y:S02]  /*41d0*/  LEA R146, P6, R47, R42, 0x1 ;  /* 0x0000002a2f927211 */ /* 0x002fe400078c08ff */
[-C--:B------:R-:W-:Y:S02]  /*41e0*/  LEA.HI.X.SX32 R155, R21, R41.reuse, 0x1, P5 ;  /* 0x00000029159b7211 */ /* 0x080fe400028f0eff */
[-C--:B------:R-:W-:Y:S02]  /*41f0*/  LEA.HI.X.SX32 R153, R22, R41.reuse, 0x1, P3 ;  /* 0x0000002916997211 */ /* 0x080fe400018f0eff */
[-C--:B------:R-:W-:Y:S02]  /*4200*/  LEA.HI.X.SX32 R151, R23, R41.reuse, 0x1, P2 ;  /* 0x0000002917977211 */ /* 0x080fe400010f0eff */
[----:B------:R-:W-:-:S02]  /*4210*/  LEA.HI.X.SX32 R149, R24, R41, 0x1, P1 ;  /* 0x0000002918957211 */ /* 0x000fc400008f0eff */
[----:B------:R-:W-:Y:S02]  /*4220*/  LEA.HI.X.SX32 R145, R25, R41, 0x1, P0 ;  /* 0x0000002919917211 */ /* 0x000fe400000f0eff */
[-C--:B------:R-:W-:Y:S02]  /*4230*/  LEA R154, P5, R28, R40.reuse, 0x1 ;  /* 0x000000281c9a7211 */ /* 0x080fe400078a08ff */
[-C--:B------:R-:W-:Y:S02]  /*4240*/  LEA R152, P3, R29, R40.reuse, 0x1 ;  /* 0x000000281d987211 */ /* 0x080fe400078608ff */
[-C--:B------:R-:W-:Y:S02]  /*4250*/  LEA R150, P2, R30, R40.reuse, 0x1 ;  /* 0x000000281e967211 */ /* 0x080fe400078408ff */
[-C--:B------:R-:W-:Y:S02]  /*4260*/  LEA R148, P1, R31, R40.reuse, 0x1 ;  /* 0x000000281f947211 */ /* 0x080fe400078208ff */
[----:B------:R-:W-:-:S02]  /*4270*/  LEA R144, P0, R33, R40, 0x1 ;  /* 0x0000002821907211 */ /* 0x000fc400078008ff */
[----:B------:R-:W-:Y:S02]  /*4280*/  LEA R142, P4, R32, R40, 0x1 ;  /* 0x00000028208e7211 */ /* 0x000fe400078808ff */
[----:B------:R-:W-:Y:S02]  /*4290*/  LEA.HI.X.SX32 R147, R47, R43, 0x1, P6 ;  /* 0x0000002b2f937211 */ /* 0x000fe400030f0eff */
[----:B------:R-:W0:Y:S01]  /*42a0*/  LDC R43, c[0x0][0x3ac] ;  /* 0x0000eb00ff2b7b82 */ /* 0x000e220000000800 */
[-C--:B------:R-:W-:Y:S02]  /*42b0*/  LEA.HI.X.SX32 R139, R28, R41.reuse, 0x1, P5 ;  /* 0x000000291c8b7211 */ /* 0x080fe400028f0eff */
[-C--:B------:R-:W-:Y:S02]  /*42c0*/  LEA.HI.X.SX32 R137, R29, R41.reuse, 0x1, P3 ;  /* 0x000000291d897211 */ /* 0x080fe400018f0eff */
[-C--:B------:R-:W-:Y:S02]  /*42d0*/  LEA.HI.X.SX32 R135, R30, R41.reuse, 0x1, P2 ;  /* 0x000000291e877211 */ /* 0x080fe400010f0eff */
[----:B------:R-:W-:-:S02]  /*42e0*/  LEA.HI.X.SX32 R133, R31, R41, 0x1, P1 ;  /* 0x000000291f857211 */ /* 0x000fc400008f0eff */
[-C--:B------:R-:W-:Y:S02]  /*42f0*/  LEA.HI.X.SX32 R131, R33, R41.reuse, 0x1, P0 ;  /* 0x0000002921837211 */ /* 0x080fe400000f0eff */
[----:B------:R-:W-:Y:S02]  /*4300*/  LEA.HI.X.SX32 R129, R32, R41, 0x1, P4 ;  /* 0x0000002920817211 */ /* 0x000fe400020f0eff */
[-C--:B------:R-:W-:Y:S02]  /*4310*/  LEA R138, P5, R35, R40.reuse, 0x1 ;  /* 0x00000028238a7211 */ /* 0x080fe400078a08ff */
[-C--:B------:R-:W-:Y:S02]  /*4320*/  LEA R136, P3, R36, R40.reuse, 0x1 ;  /* 0x0000002824887211 */ /* 0x080fe400078608ff */
[-C--:B------:R-:W-:Y:S02]  /*4330*/  LEA R134, P2, R39, R40.reuse, 0x1 ;  /* 0x0000002827867211 */ /* 0x080fe400078408ff */
[----:B------:R-:W-:-:S02]  /*4340*/  LEA R132, P1, R38, R40, 0x1 ;  /* 0x0000002826847211 */ /* 0x000fc400078208ff */
[-C--:B------:R-:W-:Y:S02]  /*4350*/  LEA R130, P0, R37, R40.reuse, 0x1 ;  /* 0x0000002825827211 */ /* 0x080fe400078008ff */
[----:B------:R-:W-:Y:S01]  /*4360*/  LEA R128, P4, R3, R40, 0x1 ;  /* 0x0000002803807211 */ /* 0x000fe200078808ff */
[----:B0-----:R-:W-:Y:S01]  /*4370*/  IMAD R44, R44, R43, RZ ;  /* 0x0000002b2c2c7224 */ /* 0x001fe200078e02ff */
[-C--:B------:R-:W-:Y:S01]  /*4380*/  LEA.HI.X.SX32 R125, R35, R41.reuse, 0x1, P5 ;  /* 0x00000029237d7211 */ /* 0x080fe200028f0eff */
[----:B------:R-:W-:Y:S01]  /*4390*/  IMAD.SHL.U32 R208, R43, 0x20, RZ ;  /* 0x000000202bd07824 */ /* 0x000fe200078e00ff */
[-C--:B------:R-:W-:Y:S01]  /*43a0*/  LEA.HI.X.SX32 R123, R36, R41.reuse, 0x1, P3 ;  /* 0x00000029247b7211 */ /* 0x080fe200018f0eff */
[----:B------:R-:W-:Y:S01]  /*43b0*/  IMAD.SHL.U32 R209, R44, 0x2, RZ ;  /* 0x000000022cd17824 */ /* 0x000fe200078e00ff */
        /* <DEDUP_REMOVED lines=9> */
[----:B------:R-:W-:Y:S02]  /*4450*/  LEA R114, P4, R55, R40, 0x1 ;  /* 0x0000002837727211 */ /* 0x000fe400078808ff */
        /* <DEDUP_REMOVED lines=18> */
[----:B------:R-:W-:Y:S02]  /*4580*/  CS2R R68, SRZ ;  /* 0x0000000000447805 */ /* 0x000fe4000001ff00 */
[-C--:B------:R-:W-:Y:S02]  /*4590*/  LEA R24, P5, R73, R40.reuse, 0x1 ;  /* 0x0000002849187211 */ /* 0x080fe400078a08ff */
[-C--:B------:R-:W-:Y:S02]  /*45a0*/  LEA R22, P3, R75, R40.reuse, 0x1 ;  /* 0x000000284b167211 */ /* 0x080fe400078608ff */
[----:B------:R-:W-:-:S02]  /*45b0*/  LEA R20, P2, R77, R40, 0x1 ;  /* 0x000000284d147211 */ /* 0x000fc400078408ff */
[-C--:B------:R-:W-:Y:S02]  /*45c0*/  LEA R18, P1, R79, R40.reuse, 0x1 ;  /* 0x000000284f127211 */ /* 0x080fe400078208ff */
[-C--:B------:R-:W-:Y:S02]  /*45d0*/  LEA R16, P0, R81, R40.reuse, 0x1 ;  /* 0x0000002851107211 */ /* 0x080fe400078008ff */
[----:B------:R-:W-:Y:S02]  /*45e0*/  LEA R14, P4, R83, R40, 0x1 ;  /* 0x00000028530e7211 */ /* 0x000fe400078808ff */
[-C--:B------:R-:W-:Y:S02]  /*45f0*/  LEA.HI.X.SX32 R11, R73, R41.reuse, 0x1, P5 ;  /* 0x00000029490b7211 */ /* 0x080fe400028f0eff */
[-C--:B------:R-:W-:Y:S02]  /*4600*/  LEA.HI.X.SX32 R9, R75, R41.reuse, 0x1, P3 ;  /* 0x000000294b097211 */ /* 0x080fe400018f0eff */
[----:B------:R-:W-:-:S02]  /*4610*/  LEA.HI.X.SX32 R7, R77, R41, 0x1, P2 ;  /* 0x000000294d077211 */ /* 0x000fc400010f0eff */
[-C--:B------:R-:W-:Y:S02]  /*4620*/  LEA.HI.X.SX32 R5, R79, R41.reuse, 0x1, P1 ;  /* 0x000000294f057211 */ /* 0x080fe400008f0eff */
[-C--:B------:R-:W-:Y:S02]  /*4630*/  LEA.HI.X.SX32 R3, R81, R41.reuse, 0x1, P0 ;  /* 0x0000002951037211 */ /* 0x080fe400000f0eff */
[----:B------:R-:W-:Y:S02]  /*4640*/  LEA.HI.X.SX32 R0, R83, R41, 0x1, P4 ;  /* 0x0000002953007211 */ /* 0x000fe400020f0eff */
[-C--:B------:R-:W-:Y:S02]  /*4650*/  LEA R10, P5, R87, R40.reuse, 0x1 ;  /* 0x00000028570a7211 */ /* 0x080fe400078a08ff */
[-C--:B------:R-:W-:Y:S02]  /*4660*/  LEA R8, P3, R89, R40.reuse, 0x1 ;  /* 0x0000002859087211 */ /* 0x080fe400078608ff */
[----:B------:R-:W-:-:S02]  /*4670*/  LEA R6, P2, R91, R40, 0x1 ;  /* 0x000000285b067211 */ /* 0x000fc400078408ff */
[-C--:B------:R-:W-:Y:S02]  /*4680*/  LEA R4, P1, R93, R40.reuse, 0x1 ;  /* 0x000000285d047211 */ /* 0x080fe400078208ff */
[-C--:B------:R-:W-:Y:S02]  /*4690*/  LEA R2, P0, R95, R40.reuse, 0x1 ;  /* 0x000000285f027211 */ /* 0x080fe400078008ff */
[----:B------:R-:W-:Y:S02]  /*46a0*/  LEA R198, P4, R48, R40, 0x1 ;  /* 0x0000002830c67211 */ /* 0x000fe400078808ff */
[-C--:B------:R-:W-:Y:S02]  /*46b0*/  LEA.HI.X.SX32 R203, R87, R41.reuse, 0x1, P5 ;  /* 0x0000002957cb7211 */ /* 0x080fe400028f0eff */
[----:B------:R-:W-:Y:S02]  /*46c0*/  CS2R R86, SRZ ;  /* 0x0000000000567805 */ /* 0x000fe4000001ff00 */
[----:B------:R-:W-:-:S02]  /*46d0*/  LEA.HI.X.SX32 R202, R89, R41, 0x1, P3 ;  /* 0x0000002959ca7211 */ /* 0x000fc400018f0eff */
[----:B------:R-:W-:Y:S02]  /*46e0*/  CS2R R88, SRZ ;  /* 0x0000000000587805 */ /* 0x000fe4000001ff00 */
[-C--:B------:R-:W-:Y:S02]  /*46f0*/  LEA.HI.X.SX32 R201, R91, R41.reuse, 0x1, P2 ;  /* 0x000000295bc97211 */ /* 0x080fe400010f0eff */
[----:B------:R-:W-:Y:S02]  /*4700*/  CS2R R90, SRZ ;  /* 0x00000000005a7805 */ /* 0x000fe4000001ff00 */
[-C--:B------:R-:W-:Y:S02]  /*4710*/  LEA.HI.X.SX32 R200, R93, R41.reuse, 0x1, P1 ;  /* 0x000000295dc87211 */ /* 0x080fe400008f0eff */
[----:B------:R-:W-:Y:S02]  /*4720*/  CS2R R92, SRZ ;  /* 0x00000000005c7805 */ /* 0x000fe4000001ff00 */
[----:B------:R-:W-:-:S02]  /*4730*/  LEA.HI.X.SX32 R199, R95, R41, 0x1, P0 ;  /* 0x000000295fc77211 */ /* 0x000fc400000f0eff */
[----:B------:R-:W-:Y:S02]  /*4740*/  CS2R R94, SRZ ;  /* 0x00000000005e7805 */ /* 0x000fe4000001ff00 */
[----:B------:R-:W-:Y:S02]  /*4750*/  LEA.HI.X.SX32 R204, R48, R41, 0x1, P4 ;  /* 0x0000002930cc7211 */ /* 0x000fe400020f0eff */
[----:B------:R-:W-:-:S04]  /*4760*/  SHF.R.S32.HI R41, RZ, 0x1f, R44 ;  /* 0x0000001fff297819 */ /* 0x000fc8000001142c */
[----:B------:R-:W-:-:S07]  /*4770*/  SHF.L.U64.HI R210, R44, 0x1, R41 ;  /* 0x000000012cd27819 */ /* 0x000fce0000010229 */
.L_x_2:
[----:B------:R-:W0:Y:S01]  /*4780*/  S2R R236, SR_TID.X ;  /* 0x0000000000ec7919 */ /* 0x000e220000002100 */
[----:B------:R-:W-:Y:S02]  /*4790*/  PRMT R44, RZ, 0x7610, R44 ;  /* 0x00007610ff2c7816 */ /* 0x000fe4000000002c */
[----:B------:R-:W-:Y:S02]  /*47a0*/  PRMT R249, RZ, 0x7610, R249 ;  /* 0x00007610fff97816 */ /* 0x000fe400000000f9 */
[----:B------:R-:W-:Y:S02]  /*47b0*/  PRMT R48, RZ, 0x7610, R48 ;  /* 0x00007610ff307816 */ /* 0x000fe40000000030 */
[----:B0-----:R-:W-:Y:S02]  /*47c0*/  SHF.R.U32.HI R45, RZ, 0x4, R236 ;  /* 0x00000004ff2d7819 */ /* 0x001fe400000116ec */
[----:B------:R-:W-:Y:S02]  /*47d0*/  LOP3.LUT R40, R236, 0x1f, RZ, 0xc0, !PT ;  /* 0x0000001fec287812 */ /* 0x000fe400078ec0ff */
[----:B------:R-:W-:-:S02]  /*47e0*/  SGXT.U32 R45, R45, 0x2 ;  /* 0x000000022d2d781a */ /* 0x000fc40000000000 */
[----:B------:R-:W-:Y:S01]  /*47f0*/  ISETP.GE.AND P0, PT, R40, UR8, PT ;  /* 0x0000000828007c0c */ /* 0x000fe2000bf06270 */
[----:B------:R-:W-:Y:S01]  /*4800*/  IMAD.WIDE R40, R212, 0x2, R146 ;  /* 0x00000002d4287825 */ /* 0x000fe200078e0292 */
[C---:B------:R-:W-:Y:S02]  /*4810*/  LOP3.LUT R42, R45.reuse, 0x4, RZ, 0xfc, !PT ;  /* 0x000000042d2a7812 */ /* 0x040fe400078efcff */
[C---:B------:R-:W-:Y:S02]  /*4820*/  ISETP.GE.AND P1, PT, R45.reuse, UR8, PT ;  /* 0x000000082d007c0c */ /* 0x040fe4000bf26270 */
[----:B------:R-:W-:Y:S02]  /*4830*/  ISETP.GE.AND P4, PT, R42, UR8, PT ;  /* 0x000000082a007c0c */ /* 0x000fe4000bf86270 */
[C---:B------:R-:W-:Y:S02]  /*4840*/  LOP3.LUT R42, R45.reuse, 0x8, RZ, 0xfc, !PT ;  /* 0x000000082d2a7812 */ /* 0x040fe400078efcff */
[----:B------:R-:W-:-:S02]  /*4850*/  LOP3.LUT R43, R45, 0xc, RZ, 0xfc, !PT ;  /* 0x0000000c2d2b7812 */ /* 0x000fc400078efcff */
[----:B------:R-:W-:Y:S02]  /*4860*/  ISETP.GE.AND P5, PT, R42, UR8, PT ;  /* 0x000000082a007c0c */ /* 0x000fe4000bfa6270 */
[----:B------:R-:W-:Y:S02]  /*4870*/  LOP3.LUT R46, R45, 0x10, RZ, 0xfc, !PT ;  /* 0x000000102d2e7812 */ /* 0x000fe400078efcff */
[----:B------:R-:W-:Y:S01]  /*4880*/  ISETP.GE.AND P3, PT, R43, UR8, PT ;  /* 0x000000082b007c0c */ /* 0x000fe2000bf66270 */
[----:B------:R0:W2:Y:S01]  /*4890*/  @!P1 LDG.E.U16 R44, desc[UR10][R40.64] ;  /* 0x0000000a282c9981 */ /* 0x0000a2000c1e1500 */
[----:B------:R-:W-:Y:S01]  /*48a0*/  ISETP.GE.AND P2, PT, R46, UR8, PT ;  /* 0x000000082e007c0c */ /* 0x000fe2000bf46270 */
[----:B------:R-:W-:Y:S01]  /*48b0*/  IMAD.WIDE R42, R218, 0x2, R146 ;  /* 0x00000002da2a7825 */ /* 0x000fe200078e0292 */
[C---:B------:R-:W-:Y:S02]  /*48c0*/  LOP3.LUT R46, R45.reuse, 0x14, RZ, 0xfc, !PT ;  /* 0x000000142d2e7812 */ /* 0x040fe400078efcff */
[----:B------:R-:W-:-:S02]  /*48d0*/  LOP3.LUT R47, R45, 0x18, RZ, 0xfc, !PT ;  /* 0x000000182d2f7812 */ /* 0x000fc400078efcff */
[----:B------:R-:W-:Y:S01]  /*48e0*/  LOP3.LUT R45, R45, 0x1c, RZ, 0xfc, !PT ;  /* 0x0000001c2d2d7812 */ /* 0x000fe200078efcff */
[----:B------:R1:W3:Y:S01]  /*48f0*/  @!P5 LDG.E.U16 R48, desc[UR10][R42.64] ;  /* 0x0000000a2a30d981 */ /* 0x0002e2000c1e1500 */
[----:B------:R-:W-:Y:S01]  /*4900*/  ISETP.GE.AND P1, PT, R46, UR8, PT ;  /* 0x000000082e007c0c */ /* 0x000fe2000bf26270 */
[----:B0-----:R-:W-:Y:S01]  /*4910*/  IMAD.WIDE R40, R211, 0x2, R146 ;  /* 0x00000002d3287825 */ /* 0x001fe200078e0292 */
[----:B------:R-:W-:-:S04]  /*4920*/  ISETP.GE.AND P5, PT, R45, UR8, PT ;  /* 0x000000082d007c0c */ /* 0x000fc8000bfa6270 */
[----:B------:R0:W4:Y:S01]  /*4930*/  @!P4 LDG.E.U16 R249, desc[UR10][R40.64] ;  /* 0x0000000a28f9c981 */ /* 0x000122000c1e1500 */
[----:B------:R-:W-:Y:S01]  /*4940*/  ISETP.GE.AND P4, PT, R47, UR8, PT ;  /* 0x000000082f007c0c */ /* 0x000fe2000bf86270 */
[----:B------:R-:W-:Y:S01]  /*4950*/  IMAD.WIDE R50, R215, 0x2, R146 ;  /* 0x00000002d7327825 */ /* 0x000fe200078e0292 */
[----:B------:R-:W-:Y:S02]  /*4960*/  PRMT R72, RZ, 0x7610, R72 ;  /* 0x00007610ff487816 */ /* 0x000fe40000000048 */
[----:B------:R-:W-:Y:S01]  /*4970*/  PRMT R80, RZ, 0x7610, R80 ;  /* 0x00007610ff507816 */ /* 0x000fe20000000050 */
[----:B-1----:R-:W-:Y:S01]  /*4980*/  IMAD.WIDE R42, R216, 0x2, R146 ;  /* 0x00000002d82a7825 */ /* 0x002fe200078e0292 */
[----:B------:R-:W-:Y:S02]  /*4990*/  PRMT R45, RZ, 0x7610, R45 ;  /* 0x00007610ff2d7816 */ /* 0x000fe4000000002d */
[----:B------:R-:W-:Y:S01]  /*49a0*/  PRMT R47, RZ, 0x7610, R47 ;  /* 0x00007610ff2f7816 */ /* 0x000fe2000000002f */
[----:B0-----:R-:W-:Y:S01]  /*49b0*/  IMAD.WIDE R40, R217, 0x2, R146 ;  /* 0x00000002d9287825 */ /* 0x001fe200078e0292 */
[----:B------:R-:W-:Y:S01]  /*49c0*/  PRMT R238, RZ, 0x7610, R238 ;  /* 0x00007610ffee7816 */ /* 0x000fe200000000ee */
[----:B------:R-:W5:Y:S02]  /*49d0*/  @!P2 LDG.E.U16 R80, desc[UR10][R42.64] ;  /* 0x0000000a2a50a981 */ /* 0x000f64000c1e1500 */
[----:B------:R-:W-:-:S02]  /*49e0*/  IMAD.WIDE R52, R214, 0x2, R146 ;  /* 0x00000002d6347825 */ /* 0x000fc400078e0292 */
[----:B------:R-:W2:Y:S02]  /*49f0*/  @!P3 LDG.E.U16 R72, desc[UR10][R40.64] ;  /* 0x0000000a2848b981 */ /* 0x000ea4000c1e1500 */
[----:B------:R-:W-:Y:S02]  /*4a00*/  IMAD.WIDE R54, R213, 0x2, R146 ;  /* 0x00000002d5367825 */ /* 0x000fe400078e0292 */
[----:B------:R0:W2:Y:S04]  /*4a10*/  @!P1 LDG.E.U16 R45, desc[UR10][R50.64] ;  /* 0x0000000a322d9981 */ /* 0x0000a8000c1e1500 */
[----:B------:R1:W2:Y:S04]  /*4a20*/  @!P4 LDG.E.U16 R47, desc[UR10][R52.64] ;  /* 0x0000000a342fc981 */ /* 0x0002a8000c1e1500 */
[----:B------:R-:W2:Y:S01]  /*4a30*/  @!P5 LDG.E.U16 R238, desc[UR10][R54.64] ;  /* 0x0000000a36eed981 */ /* 0x000ea2000c1e1500 */
[----:B------:R-:W-:-:S02]  /*4a40*/  IADD3 RZ, P2, PT, R144, R209, RZ ;  /* 0x000000d190ff7210 */ /* 0x000fc40007f5e0ff */
[-C--:B------:R-:W-:Y:S01]  /*4a50*/  IADD3 RZ, P1, PT, R148, R209.reuse, RZ ;  /* 0x000000d194ff7210 */ /* 0x080fe20007f3e0ff */
[----:B0-----:R-:W-:Y:S01]  /*4a60*/  IMAD.IADD R50, R144, 0x1, R209 ;  /* 0x0000000190327824 */ /* 0x001fe200078e02d1 */
[----:B------:R-:W-:Y:S01]  /*4a70*/  PRMT R43, RZ, 0x7610, R43 ;  /* 0x00007610ff2b7816 */ /* 0x000fe2000000002b */
[----:B------:R-:W-:Y:S01]  /*4a80*/  IMAD.X R51, R131, 0x1, R210, P2 ;  /* 0x0000000183337824 */ /* 0x000fe200010e06d2 */
[----:B------:R-:W-:Y:S01]  /*4a90*/  BAR.SYNC.DEFER_BLOCKING 0x0 ;  /* 0x0000000000007b1d */ /* 0x000fe20000010000 */
[-C--:B------:R-:W-:Y:S01]  /*4aa0*/  IADD3 RZ, P3, PT, R142, R209.reuse, RZ ;  /* 0x000000d18eff7210 */ /* 0x080fe20007f7e0ff */
[----:B------:R-:W-:Y:S01]  /*4ab0*/  IMAD.IADD R40, R148, 0x1, R209 ;  /* 0x0000000194287824 */ /* 0x000fe200078e02d1 */
[----:B------:R-:W-:Y:S01]  /*4ac0*/  PRMT R234, RZ, 0x7610, R234 ;  /* 0x00007610ffea7816 */ /* 0x000fe200000000ea */
[--C-:B------:R-:W-:Y:S01]  /*4ad0*/  IMAD.X R41, R133, 0x1, R210.reuse, P1 ;  /* 0x0000000185297824 */ /* 0x100fe200008e06d2 */
[-C--:B------:R-:W-:Y:S02]  /*4ae0*/  IADD3 RZ, P2, PT, R152, R209.reuse, RZ ;  /* 0x000000d198ff7210 */ /* 0x080fe40007f5e0ff */
[----:B------:R-:W-:Y:S01]  /*4af0*/  IADD3 RZ, P1, PT, R154, R209, RZ ;  /* 0x000000d19aff7210 */ /* 0x000fe20007f3e0ff */
[----:B-1----:R-:W-:Y:S01]  /*4b00*/  IMAD.X R53, R129, 0x1, R210, P3 ;  /* 0x0000000181357824 */ /* 0x002fe200018e06d2 */
[----:B------:R-:W-:-:S02]  /*4b10*/  PRMT R60, RZ, 0x7610, R60 ;  /* 0x00007610ff3c7816 */ /* 0x000fc4000000003c */
[-C--:B------:R-:W-:Y:S02]  /*4b20*/  IADD3 R52, PT, PT, R142, R209.reuse, RZ ;  /* 0x000000d18e347210 */ /* 0x080fe40007ffe0ff */
[----:B------:R-:W-:Y:S02]  /*4b30*/  PRMT R59, RZ, 0x7610, R59 ;  /* 0x00007610ff3b7816 */ /* 0x000fe4000000003b */
[----:B------:R-:W-:Y:S02]  /*4b40*/  PRMT R42, RZ, 0x7610, R42 ;  /* 0x00007610ff2a7816 */ /* 0x000fe4000000002a */
[----:B------:R-:W-:Y:S02]  /*4b50*/  IADD3 RZ, P3, PT, R150, R209, RZ ;  /* 0x000000d196ff7210 */ /* 0x000fe40007f7e0ff */
[----:B------:R-:W-:Y:S01]  /*4b60*/  PRMT R83, RZ, 0x7610, R83 ;  /* 0x00007610ff537816 */ /* 0x000fe20000000053 */
[----:B------:R0:W2:Y:S04]  /*4b70*/  @!P0 LDG.E.U16 R43, desc[UR10][R50.64] ;  /* 0x0000000a322b8981 */ /* 0x0000a8000c1e1500 */
[----:B------:R1:W2:Y:S01]  /*4b80*/  @!P0 LDG.E.U16 R234, desc[UR10][R40.64] ;  /* 0x0000000a28ea8981 */ /* 0x0002a2000c1e1500 */
[----:B------:R-:W-:-:S03]  /*4b90*/  PRMT R82, RZ, 0x7610, R82 ;  /* 0x00007610ff527816 */ /* 0x000fc60000000052 */
[----:B------:R1:W2:Y:S01]  /*4ba0*/  @!P0 LDG.E.U16 R60, desc[UR10][R52.64] ;  /* 0x0000000a343c8981 */ /* 0x0002a2000c1e1500 */
[--C-:B0-----:R-:W-:Y:S02]  /*4bb0*/  IMAD.IADD R50, R152, 0x1, R209.reuse ;  /* 0x0000000198327824 */ /* 0x101fe400078e02d1 */
[--C-:B------:R-:W-:Y:S01]  /*4bc0*/  IMAD.X R51, R137, 0x1, R210.reuse, P2 ;  /* 0x0000000189337824 */ /* 0x100fe200010e06d2 */
[-C--:B------:R-:W-:Y:S01]  /*4bd0*/  IADD3 RZ, P2, PT, R158, R209.reuse, RZ ;  /* 0x000000d19eff7210 */ /* 0x080fe20007f5e0ff */
[--C-:B-1----:R-:W-:Y:S02]  /*4be0*/  IMAD.IADD R40, R154, 0x1, R209.reuse ;  /* 0x000000019a287824 */ /* 0x102fe400078e02d1 */
[----:B------:R-:W-:Y:S01]  /*4bf0*/  IMAD.X R41, R139, 0x1, R210, P1 ;  /* 0x000000018b297824 */ /* 0x000fe200008e06d2 */
[-C--:B------:R-:W-:Y:S01]  /*4c00*/  IADD3 RZ, P1, PT, R160, R209.reuse, RZ ;  /* 0x000000d1a0ff7210 */ /* 0x080fe20007f3e0ff */
[----:B------:R-:W-:Y:S01]  /*4c10*/  IMAD.IADD R52, R150, 0x1, R209 ;  /* 0x0000000196347824 */ /* 0x000fe200078e02d1 */
[----:B------:R-:W-:Y:S01]  /*4c20*/  IADD3.X R53, PT, PT, R135, R210, RZ, P3, !PT ;  /* 0x000000d287357210 */ /* 0x000fe20001ffe4ff */
[----:B------:R0:W2:Y:S01]  /*4c30*/  @!P0 LDG.E.U16 R59, desc[UR10][R50.64] ;  /* 0x0000000a323b8981 */ /* 0x0000a2000c1e1500 */
[----:B------:R-:W-:-:S02]  /*4c40*/  IADD3 RZ, P3, PT, R156, R209, RZ ;  /* 0x000000d19cff7210 */ /* 0x000fc40007f7e0ff */
[----:B------:R-:W-:Y:S01]  /*4c50*/  PRMT R58, RZ, 0x7610, R58 ;  /* 0x00007610ff3a7816 */ /* 0x000fe2000000003a */
[----:B------:R1:W2:Y:S01]  /*4c60*/  @!P0 LDG.E.U16 R42, desc[UR10][R40.64] ;  /* 0x0000000a282a8981 */ /* 0x0002a2000c1e1500 */
[----:B------:R-:W-:Y:S02]  /*4c70*/  PRMT R233, RZ, 0x7610, R233 ;  /* 0x00007610ffe97816 */ /* 0x000fe400000000e9 */
[----:B------:R-:W-:Y:S01]  /*4c80*/  PRMT R232, RZ, 0x7610, R232 ;  /* 0x00007610ffe87816 */ /* 0x000fe200000000e8 */
[----:B------:R1:W2:Y:S01]  /*4c90*/  @!P0 LDG.E.U16 R83, desc[UR10][R52.64] ;  /* 0x0000000a34538981 */ /* 0x0002a2000c1e1500 */
[--C-:B0-----:R-:W-:Y:S01]  /*4ca0*/  IMAD.IADD R50, R158, 0x1, R209.reuse ;  /* 0x000000019e327824 */ /* 0x101fe200078e02d1 */
[----:B------:R-:W-:Y:S02]  /*4cb0*/  IADD3.X R51, PT, PT, R143, R210, RZ, P2, !PT ;  /* 0x000000d28f337210 */ /* 0x000fe400017fe4ff */
[----:B------:R-:W-:Y:S01]  /*4cc0*/  IADD3 RZ, P2, PT, R164, R209, RZ ;  /* 0x000000d1a4ff7210 */ /* 0x000fe20007f5e0ff */
[----:B-1----:R-:W-:-:S02]  /*4cd0*/  IMAD.IADD R40, R160, 0x1, R209 ;  /* 0x00000001a0287824 */ /* 0x002fc400078e02d1 */
[--C-:B------:R-:W-:Y:S01]  /*4ce0*/  IMAD.X R41, R145, 0x1, R210.reuse, P1 ;  /* 0x0000000191297824 */ /* 0x100fe200008e06d2 */
[-C--:B------:R-:W-:Y:S01]  /*4cf0*/  IADD3 RZ, P1, PT, R166, R209.reuse, RZ ;  /* 0x000000d1a6ff7210 */ /* 0x080fe20007f3e0ff */
[----:B------:R-:W-:Y:S01]  /*4d00*/  IMAD.IADD R52, R156, 0x1, R209 ;  /* 0x000000019c347824 */ /* 0x000fe200078e02d1 */
[----:B------:R0:W2:Y:S01]  /*4d10*/  @!P0 LDG.E.U16 R82, desc[UR10][R50.64] ;  /* 0x0000000a32528981 */ /* 0x0000a2000c1e1500 */
[----:B------:R-:W-:Y:S01]  /*4d20*/  IMAD.X R53, R141, 0x1, R210, P3 ;  /* 0x000000018d357824 */ /* 0x000fe200018e06d2 */
[----:B------:R-:W-:Y:S02]  /*4d30*/  IADD3 RZ, P3, PT, R162, R209, RZ ;  /* 0x000000d1a2ff7210 */ /* 0x000fe40007f7e0ff */
[----:B------:R1:W2:Y:S01]  /*4d40*/  @!P0 LDG.E.U16 R58, desc[UR10][R40.64] ;  /* 0x0000000a283a8981 */ /* 0x0002a2000c1e1500 */
[----:B------:R-:W-:Y:S02]  /*4d50*/  PRMT R81, RZ, 0x7610, R81 ;  /* 0x00007610ff517816 */ /* 0x000fe40000000051 */
[----:B------:R-:W-:Y:S01]  /*4d60*/  PRMT R248, RZ, 0x7610, R248 ;  /* 0x00007610fff87816 */ /* 0x000fe200000000f8 */
[----:B------:R1:W2:Y:S01]  /*4d70*/  @!P0 LDG.E.U16 R233, desc[UR10][R52.64] ;  /* 0x0000000a34e98981 */ /* 0x0002a2000c1e1500 */
[----:B0-----:R-:W-:-:S02]  /*4d80*/  IMAD.IADD R50, R164, 0x1, R209 ;  /* 0x00000001a4327824 */ /* 0x001fc400078e02d1 */
[--C-:B------:R-:W-:Y:S01]  /*4d90*/  IMAD.X R51, R151, 0x1, R210.reuse, P2 ;  /* 0x0000000197337824 */ /* 0x100fe200010e06d2 */
[-C--:B------:R-:W-:Y:S01]  /*4da0*/  IADD3 RZ, P2, PT, R170, R209.reuse, RZ ;  /* 0x000000d1aaff7210 */ /* 0x080fe20007f5e0ff */
[--C-:B-1----:R-:W-:Y:S02]  /*4db0*/  IMAD.IADD R40, R166, 0x1, R209.reuse ;  /* 0x00000001a6287824 */ /* 0x102fe400078e02d1 */
[--C-:B------:R-:W-:Y:S01]  /*4dc0*/  IMAD.X R41, R153, 0x1, R210.reuse, P1 ;  /* 0x0000000199297824 */ /* 0x100fe200008e06d2 */
[-C--:B------:R-:W-:Y:S01]  /*4dd0*/  IADD3 RZ, P1, PT, R172, R209.reuse, RZ ;  /* 0x000000d1acff7210 */ /* 0x080fe20007f3e0ff */
[----:B------:R-:W-:Y:S01]  /*4de0*/  IMAD.IADD R52, R162, 0x1, R209 ;  /* 0x00000001a2347824 */ /* 0x000fe200078e02d1 */
[----:B------:R0:W2:Y:S01]  /*4df0*/  @!P0 LDG.E.U16 R232, desc[UR10][R50.64] ;  /* 0x0000000a32e88981 */ /* 0x0000a2000c1e1500 */
[----:B------:R-:W-:Y:S01]  /*4e00*/  IMAD.X R53, R149, 0x1, R210, P3 ;  /* 0x0000000195357824 */ /* 0x000fe200018e06d2 */
[----:B------:R-:W-:Y:S02]  /*4e10*/  PRMT R247, RZ, 0x7610, R247 ;  /* 0x00007610fff77816 */ /* 0x000fe400000000f7 */
[----:B------:R1:W2:Y:S01]  /*4e20*/  @!P0 LDG.E.U16 R81, desc[UR10][R40.64] ;  /* 0x0000000a28518981 */ /* 0x0002a2000c1e1500 */
[----:B------:R-:W-:-:S02]  /*4e30*/  IADD3 RZ, P3, PT, R168, R209, RZ ;  /* 0x000000d1a8ff7210 */ /* 0x000fc40007f7e0ff */
[----:B------:R-:W-:Y:S01]  /*4e40*/  PRMT R231, RZ, 0x7610, R231 ;  /* 0x00007610ffe77816 */ /* 0x000fe200000000e7 */
[----:B------:R1:W2:Y:S01]  /*4e50*/  @!P0 LDG.E.U16 R248, desc[UR10][R52.64] ;  /* 0x0000000a34f88981 */ /* 0x0002a2000c1e1500 */
[--C-:B0-----:R-:W-:Y:S02]  /*4e60*/  IMAD.IADD R50, R170, 0x1, R209.reuse ;  /* 0x00000001aa327824 */ /* 0x101fe400078e02d1 */
[--C-:B------:R-:W-:Y:S01]  /*4e70*/  IMAD.X R51, R157, 0x1, R210.reuse, P2 ;  /* 0x000000019d337824 */ /* 0x100fe200010e06d2 */
[-C--:B------:R-:W-:Y:S01]  /*4e80*/  IADD3 RZ, P2, PT, R176, R209.reuse, RZ ;  /* 0x000000d1b0ff7210 */ /* 0x080fe20007f5e0ff */
[----:B-1----:R-:W-:Y:S02]  /*4e90*/  IMAD.IADD R40, R172, 0x1, R209 ;  /* 0x00000001ac287824 */ /* 0x002fe400078e02d1 */
[--C-:B------:R-:W-:Y:S01]  /*4ea0*/  IMAD.X R41, R159, 0x1, R210.reuse, P1 ;  /* 0x000000019f297824 */ /* 0x100fe200008e06d2 */
[-C--:B------:R-:W-:Y:S01]  /*4eb0*/  IADD3 RZ, P1, PT, R178, R209.reuse, RZ ;  /* 0x000000d1b2ff7210 */ /* 0x080fe20007f3e0ff */
[----:B------:R-:W-:Y:S01]  /*4ec0*/  IMAD.X R53, R155, 0x1, R210, P3 ;  /* 0x000000019b357824 */ /* 0x000fe200018e06d2 */
[----:B------:R-:W-:Y:S01]  /*4ed0*/  PRMT R57, RZ, 0x7610, R57 ;  /* 0x00007610ff397816 */ /* 0x000fe20000000039 */
[----:B------:R0:W2:Y:S01]  /*4ee0*/  @!P0 LDG.E.U16 R247, desc[UR10][R50.64] ;  /* 0x0000000a32f78981 */ /* 0x0000a2000c1e1500 */
[----:B------:R-:W-:-:S02]  /*4ef0*/  IADD3 R52, PT, PT, R168, R209, RZ ;  /* 0x000000d1a8347210 */ /* 0x000fc40007ffe0ff */
[----:B------:R-:W-:Y:S01]  /*4f00*/  PRMT R56, RZ, 0x7610, R56 ;  /* 0x00007610ff387816 */ /* 0x000fe20000000038 */
[----:B------:R1:W2:Y:S01]  /*4f10*/  @!P0 LDG.E.U16 R231, desc[UR10][R40.64] ;  /* 0x0000000a28e78981 */ /* 0x0002a2000c1e1500 */
[----:B------:R-:W-:Y:S02]  /*4f20*/  PRMT R246, RZ, 0x7610, R246 ;  /* 0x00007610fff67816 */ /* 0x000fe400000000f6 */
[-C--:B------:R-:W-:Y:S01]  /*4f30*/  IADD3 RZ, P3, PT, R174, R209.reuse, RZ ;  /* 0x000000d1aeff7210 */ /* 0x080fe20007f7e0ff */
[----:B------:R1:W2:Y:S01]  /*4f40*/  @!P0 LDG.E.U16 R57, desc[UR10][R52.64] ;  /* 0x0000000a34398981 */ /* 0x0002a2000c1e1500 */
[--C-:B0-----:R-:W-:Y:S02]  /*4f50*/  IMAD.IADD R50, R176, 0x1, R209.reuse ;  /* 0x00000001b0327824 */ /* 0x101fe400078e02d1 */
[----:B------:R-:W-:Y:S01]  /*4f60*/  IMAD.X R51, R163, 0x1, R210, P2 ;  /* 0x00000001a3337824 */ /* 0x000fe200010e06d2 */
[----:B------:R-:W-:Y:S01]  /*4f70*/  IADD3 RZ, P2, PT, R182, R209, RZ ;  /* 0x000000d1b6ff7210 */ /* 0x000fe20007f5e0ff */
[----:B-1----:R-:W-:-:S02]  /*4f80*/  IMAD.IADD R40, R178, 0x1, R209 ;  /* 0x00000001b2287824 */ /* 0x002fc400078e02d1 */
[----:B------:R-:W-:Y:S01]  /*4f90*/  IMAD.X R41, R165, 0x1, R210, P1 ;  /* 0x00000001a5297824 */ /* 0x000fe200008e06d2 */
[-C--:B------:R-:W-:Y:S01]  /*4fa0*/  IADD3 RZ, P1, PT, R184, R209.reuse, RZ ;  /* 0x000000d1b8ff7210 */ /* 0x080fe20007f3e0ff */
[----:B------:R-:W-:Y:S01]  /*4fb0*/  IMAD.IADD R52, R174, 0x1, R209 ;  /* 0x00000001ae347824 */ /* 0x000fe200078e02d1 */
[----:B------:R-:W-:Y:S01]  /*4fc0*/  PRMT R79, RZ, 0x7610, R79 ;  /* 0x00007610ff4f7816 */ /* 0x000fe2000000004f */
[----:B------:R0:W2:Y:S01]  /*4fd0*/  @!P0 LDG.E.U16 R56, desc[UR10][R50.64] ;  /* 0x0000000a32388981 */ /* 0x0000a2000c1e1500 */
[-C--:B------:R-:W-:Y:S02]  /*4fe0*/  IADD3.X R53, PT, PT, R161, R210.reuse, RZ, P3, !PT ;  /* 0x000000d2a1357210 */ /* 0x080fe40001ffe4ff */
[----:B------:R-:W-:Y:S01]  /*4ff0*/  PRMT R78, RZ, 0x7610, R78 ;  /* 0x00007610ff4e7816 */ /* 0x000fe2000000004e */
[----:B------:R1:W2:Y:S01]  /*5000*/  @!P0 LDG.E.U16 R246, desc[UR10][R40.64] ;  /* 0x0000000a28f68981 */ /* 0x0002a2000c1e1500 */
[----:B------:R-:W-:Y:S02]  /*5010*/  IADD3 RZ, P3, PT, R180, R209, RZ ;  /* 0x000000d1b4ff7210 */ /* 0x000fe40007f7e0ff */
[----:B------:R-:W-:Y:S01]  /*5020*/  PRMT R55, RZ, 0x7610, R55 ;  /* 0x00007610ff377816 */ /* 0x000fe20000000037 */
[----:B------:R1:W2:Y:S01]  /*5030*/  @!P0 LDG.E.U16 R79, desc[UR10][R52.64] ;  /* 0x0000000a344f8981 */ /* 0x0002a2000c1e1500 */
[----:B0-----:R-:W-:Y:S01]  /*5040*/  IMAD.IADD R50, R182, 0x1, R209 ;  /* 0x00000001b6327824 */ /* 0x001fe200078e02d1 */
[----:B------:R-:W-:-:S02]  /*5050*/  IADD3.X R51, PT, PT, R169, R210, RZ, P2, !PT ;  /* 0x000000d2a9337210 */ /* 0x000fc400017fe4ff */
[-C--:B------:R-:W-:Y:S01]  /*5060*/  IADD3 RZ, P2, PT, R188, R209.reuse, RZ ;  /* 0x000000d1bcff7210 */ /* 0x080fe20007f5e0ff */
[--C-:B-1----:R-:W-:Y:S02]  /*5070*/  IMAD.IADD R40, R184, 0x1, R209.reuse ;  /* 0x00000001b8287824 */ /* 0x102fe400078e02d1 */
[----:B------:R-:W-:Y:S01]  /*5080*/  IMAD.X R41, R171, 0x1, R210, P1 ;  /* 0x00000001ab297824 */ /* 0x000fe200008e06d2 */
[-C--:B------:R-:W-:Y:S01]  /*5090*/  IADD3 RZ, P1, PT, R189, R209.reuse, RZ ;  /* 0x000000d1bdff7210 */ /* 0x080fe20007f3e0ff */
[----:B------:R-:W-:Y:S01]  /*50a0*/  IMAD.IADD R52, R180, 0x1, R209 ;  /* 0x00000001b4347824 */ /* 0x000fe200078e02d1 */
[----:B------:R-:W-:Y:S01]  /*50b0*/  PRMT R230, RZ, 0x7610, R230 ;  /* 0x00007610ffe67816 */ /* 0x000fe200000000e6 */
[----:B------:R-:W-:Y:S01]  /*50c0*/  IMAD.X R53, R167, 0x1, R210, P3 ;  /* 0x00000001a7357824 */ /* 0x000fe200018e06d2 */
[----:B------:R0:W2:Y:S01]  /*50d0*/  @!P0 LDG.E.U16 R78, desc[UR10][R50.64] ;  /* 0x0000000a324e8981 */ /* 0x0000a2000c1e1500 */
[----:B------:R-:W-:Y:S02]  /*50e0*/  PRMT R229, RZ, 0x7610, R229 ;  /* 0x00007610ffe57816 */ /* 0x000fe400000000e5 */
[----:B------:R-:W-:Y:S01]  /*50f0*/  IADD3 RZ, P3, PT, R186, R209, RZ ;  /* 0x000000d1baff7210 */ /* 0x000fe20007f7e0ff */
[----:B------:R1:W2:Y:S01]  /*5100*/  @!P0 LDG.E.U16 R55, desc[UR10][R40.64] ;  /* 0x0000000a28378981 */ /* 0x0002a2000c1e1500 */
[----:B------:R-:W-:-:S02]  /*5110*/  PRMT R77, RZ, 0x7610, R77 ;  /* 0x00007610ff4d7816 */ /* 0x000fc4000000004d */
[----:B------:R-:W-:Y:S01]  /*5120*/  PRMT R245, RZ, 0x7610, R245 ;  /* 0x00007610fff57816 */ /* 0x000fe200000000f5 */
[----:B------:R1:W2:Y:S01]  /*5130*/  @!P0 LDG.E.U16 R230, desc[UR10][R52.64] ;  /* 0x0000000a34e68981 */ /* 0x0002a2000c1e1500 */
[--C-:B0-----:R-:W-:Y:S02]  /*5140*/  IMAD.IADD R50, R188, 0x1, R209.reuse ;  /* 0x00000001bc327824 */ /* 0x101fe400078e02d1 */
        /* <DEDUP_REMOVED lines=8> */
[----:B------:R-:W-:-:S02]  /*51d0*/  IADD3 RZ, P3, PT, R190, R209, RZ ;  /* 0x000000d1beff7210 */ /* 0x000fc40007f7e0ff */
[----:B------:R1:W2:Y:S01]  /*51e0*/  @!P0 LDG.E.U16 R77, desc[UR10][R40.64] ;  /* 0x0000000a284d8981 */ /* 0x0002a2000c1e1500 */
[----:B------:R-:W-:Y:S02]  /*51f0*/  PRMT R228, RZ, 0x7610, R228 ;  /* 0x00007610ffe47816 */ /* 0x000fe400000000e4 */
[----:B------:R-:W-:Y:S01]  /*5200*/  PRMT R54, RZ, 0x7610, R54 ;  /* 0x00007610ff367816 */ /* 0x000fe20000000036 */
[----:B------:R1:W2:Y:S01]  /*5210*/  @!P0 LDG.E.U16 R245, desc[UR10][R52.64] ;  /* 0x0000000a34f58981 */ /* 0x0002a2000c1e1500 */
[--C-:B0-----:R-:W-:Y:S01]  /*5220*/  IMAD.X R51, R181, 0x1, R210.reuse, P2 ;  /* 0x00000001b5337824 */ /* 0x101fe200010e06d2 */
[-C--:B------:R-:W-:Y:S01]  /*5230*/  IADD3 RZ, P2, PT, R193, R209.reuse, RZ ;  /* 0x000000d1c1ff7210 */ /* 0x080fe20007f5e0ff */
[--C-:B-1----:R-:W-:Y:S02]  /*5240*/  IMAD.IADD R40, R192, 0x1, R209.reuse ;  /* 0x00000001c0287824 */ /* 0x102fe400078e02d1 */
[----:B------:R-:W-:Y:S01]  /*5250*/  IMAD.X R41, R183, 0x1, R210, P1 ;  /* 0x00000001b7297824 */ /* 0x000fe200008e06d2 */
[----:B------:R-:W-:Y:S01]  /*5260*/  PRMT R244, RZ, 0x7610, R244 ;  /* 0x00007610fff47816 */ /* 0x000fe200000000f4 */
[--C-:B------:R-:W-:Y:S01]  /*5270*/  IMAD.IADD R50, R191, 0x1, R209.reuse ;  /* 0x00000001bf327824 */ /* 0x100fe200078e02d1 */
[-C--:B------:R-:W-:Y:S01]  /*5280*/  IADD3 R52, PT, PT, R190, R209.reuse, RZ ;  /* 0x000000d1be347210 */ /* 0x080fe20007ffe0ff */
[----:B------:R-:W-:Y:S01]  /*5290*/  IMAD.X R53, R179, 0x1, R210, P3 ;  /* 0x00000001b3357824 */ /* 0x000fe200018e06d2 */
[----:B------:R-:W-:Y:S01]  /*52a0*/  PRMT R76, RZ, 0x7610, R76 ;  /* 0x00007610ff4c7816 */ /* 0x000fe2000000004c */
[----:B------:R0:W2:Y:S01]  /*52b0*/  @!P0 LDG.E.U16 R228, desc[UR10][R40.64] ;  /* 0x0000000a28e48981 */ /* 0x0000a2000c1e1500 */
[----:B------:R-:W-:Y:S01]  /*52c0*/  IADD3 RZ, P1, PT, R194, R209, RZ ;  /* 0x000000d1c2ff7210 */ /* 0x000fe20007f3e0ff */
[----:B------:R-:W-:-:S02]  /*52d0*/  IMAD.IADD R62, R193, 0x1, R209 ;  /* 0x00000001c13e7824 */ /* 0x000fc400078e02d1 */
[----:B------:R-:W-:Y:S01]  /*52e0*/  IMAD.X R63, R185, 0x1, R210, P2 ;  /* 0x00000001b93f7824 */ /* 0x000fe200010e06d2 */
[----:B------:R1:W2:Y:S01]  /*52f0*/  @!P0 LDG.E.U16 R54, desc[UR10][R52.64] ;  /* 0x0000000a34368981 */ /* 0x0002a2000c1e1500 */
[----:B------:R-:W-:-:S03]  /*5300*/  PRMT R243, RZ, 0x7610, R243 ;  /* 0x00007610fff37816 */ /* 0x000fc600000000f3 */
[----:B------:R1:W2:Y:S01]  /*5310*/  @!P0 LDG.E.U16 R244, desc[UR10][R50.64] ;  /* 0x0000000a32f48981 */ /* 0x0002a2000c1e1500 */
[----:B0-----:R-:W-:-:S03]  /*5320*/  IADD3 R40, P2, PT, R198, R209, RZ ;  /* 0x000000d1c6287210 */ /* 0x001fc60007f5e0ff */
[----:B------:R0:W2:Y:S01]  /*5330*/  @!P0 LDG.E.U16 R76, desc[UR10][R62.64] ;  /* 0x0000000a3e4c8981 */ /* 0x0000a2000c1e1500 */
[----:B-1----:R-:W-:Y:S01]  /*5340*/  PRMT R53, RZ, 0x7610, R53 ;  /* 0x00007610ff357816 */ /* 0x002fe20000000035 */
[--C-:B------:R-:W-:Y:S02]  /*5350*/  IMAD.X R41, R204, 0x1, R210.reuse, P2 ;  /* 0x00000001cc297824 */ /* 0x100fe400010e06d2 */
[----:B------:R-:W-:Y:S01]  /*5360*/  IMAD.X R51, R187, 0x1, R210, P1 ;  /* 0x00000001bb337824 */ /* 0x000fe200008e06d2 */
[-C--:B------:R-:W-:Y:S02]  /*5370*/  IADD3 R50, PT, PT, R194, R209.reuse, RZ ;  /* 0x000000d1c2327210 */ /* 0x080fe40007ffe0ff */
[----:B------:R1:W2:Y:S01]  /*5380*/  @!P0 LDG.E.U16 R243, desc[UR10][R40.64] ;  /* 0x0000000a28f38981 */ /* 0x0002a2000c1e1500 */
[----:B0-----:R-:W-:-:S03]  /*5390*/  IADD3 R62, P1, PT, R8, R209, RZ ;  /* 0x000000d1083e7210 */ /* 0x001fc60007f3e0ff */
[----:B------:R0:W2:Y:S01]  /*53a0*/  @!P0 LDG.E.U16 R53, desc[UR10][R50.64] ;  /* 0x0000000a32358981 */ /* 0x0000a2000c1e1500 */
[----:B------:R-:W-:Y:S01]  /*53b0*/  PRMT R242, RZ, 0x7610, R242 ;  /* 0x00007610fff27816 */ /* 0x000fe200000000f2 */
[--C-:B------:R-:W-:Y:S01]  /*53c0*/  IMAD.X R63, R202, 0x1, R210.reuse, P1 ;  /* 0x00000001ca3f7824 */ /* 0x100fe200008e06d2 */
[-C--:B-1----:R-:W-:Y:S02]  /*53d0*/  IADD3 R40, P1, PT, R24, R209.reuse, RZ ;  /* 0x000000d118287210 */ /* 0x082fe40007f3e0ff */
[----:B------:R-:W-:Y:S02]  /*53e0*/  PRMT R241, RZ, 0x7610, R241 ;  /* 0x00007610fff17816 */ /* 0x000fe400000000f1 */
[----:B------:R1:W2:Y:S01]  /*53f0*/  @!P0 LDG.E.U16 R242, desc[UR10][R62.64] ;  /* 0x0000000a3ef28981 */ /* 0x0002a2000c1e1500 */
[----:B0-----:R-:W-:Y:S01]  /*5400*/  IADD3 R50, P2, PT, R16, R209, RZ ;  /* 0x000000d110327210 */ /* 0x001fe20007f5e0ff */
[----:B------:R-:W-:Y:S01]  /*5410*/  IMAD.X R41, R11, 0x1, R210, P1 ;  /* 0x000000010b297824 */ /* 0x000fe200008e06d2 */
[----:B------:R-:W-:-:S03]  /*5420*/  PRMT R240, RZ, 0x7610, R240 ;  /* 0x00007610fff07816 */ /* 0x000fc600000000f0 */
[----:B------:R-:W-:Y:S01]  /*5430*/  IMAD.X R51, R3, 0x1, R210, P2 ;  /* 0x0000000103337824 */ /* 0x000fe200010e06d2 */
[----:B------:R-:W-:Y:S02]  /*5440*/  PRMT R239, RZ, 0x7610, R239 ;  /* 0x00007610ffef7816 */ /* 0x000fe400000000ef */
[----:B------:R0:W2:Y:S01]  /*5450*/  @!P0 LDG.E.U16 R240, desc[UR10][R40.64] ;  /* 0x0000000a28f08981 */ /* 0x0000a2000c1e1500 */
[----:B-1----:R-:W-:-:S03]  /*5460*/  IADD3 R62, P1, PT, R32, R209, RZ ;  /* 0x000000d1203e7210 */ /* 0x002fc60007f3e0ff */
[----:B------:R1:W2:Y:S02]  /*5470*/  @!P0 LDG.E.U16 R241, desc[UR10][R50.64] ;  /* 0x0000000a32f18981 */ /* 0x0002a4000c1e1500 */
[----:B------:R-:W-:Y:S01]  /*5480*/  IMAD.X R63, R19, 0x1, R210, P1 ;  /* 0x00000001133f7824 */ /* 0x000fe200008e06d2 */
[----:B------:R-:W-:Y:S02]  /*5490*/  PRMT R220, RZ, 0x7610, R220 ;  /* 0x00007610ffdc7816 */ /* 0x000fe400000000dc */
[-C--:B0-----:R-:W-:Y:S02]  /*54a0*/  IADD3 R40, P1, PT, R120, R209.reuse, RZ ;  /* 0x000000d178287210 */ /* 0x081fe40007f3e0ff */
[----:B------:R0:W2:Y:S01]  /*54b0*/  @!P0 LDG.E.U16 R239, desc[UR10][R62.64] ;  /* 0x0000000a3eef8981 */ /* 0x0000a2000c1e1500 */
[----:B-1----:R-:W-:Y:S02]  /*54c0*/  IADD3 R50, P2, PT, R112, R209, RZ ;  /* 0x000000d170327210 */ /* 0x002fe40007f5e0ff */
[----:B------:R-:W-:-:S03]  /*54d0*/  IADD3.X R41, PT, PT, R35, R210, RZ, P1, !PT ;  /* 0x000000d223297210 */ /* 0x000fc60000ffe4ff */
[----:B------:R-:W-:Y:S01]  /*54e0*/  IMAD.X R51, R27, 0x1, R210, P2 ;  /* 0x000000011b337824 */ /* 0x000fe200010e06d2 */
[----:B0-----:R-:W-:Y:S01]  /*54f0*/  IADD3 R62, P2, PT, R128, R209, RZ ;  /* 0x000000d1803e7210 */ /* 0x001fe20007f5e0ff */
[----:B------:R0:W2:Y:S01]  /*5500*/  @!P0 LDG.E.U16 R220, desc[UR10][R40.64] ;  /* 0x0000000a28dc8981 */ /* 0x0000a2000c1e1500 */
[----:B------:R-:W-:-:S03]  /*5510*/  PRMT R65, RZ, 0x7610, R65 ;  /* 0x00007610ff417816 */ /* 0x000fc60000000041 */
[----:B------:R-:W-:Y:S01]  /*5520*/  IMAD.X R63, R115, 0x1, R210, P2 ;  /* 0x00000001733f7824 */ /* 0x000fe200010e06d2 */
[----:B------:R-:W-:Y:S02]  /*5530*/  PRMT R237, RZ, 0x7610, R237 ;  /* 0x00007610ffed7816 */ /* 0x000fe400000000ed */
        /* <DEDUP_REMOVED lines=8> */
[----:B------:R-:W-:Y:S01]  /*55c0*/  IMAD.X R51, R123, 0x1, R210, P1 ;  /* 0x000000017b337824 */ /* 0x000fe200008e06d2 */
[----:B0-----:R-:W-:Y:S02]  /*55d0*/  IADD3 R62, P1, PT, R26, R209, RZ ;  /* 0x000000d11a3e7210 */ /* 0x001fe40007f3e0ff */
[----:B------:R-:W-:-:S02]  /*55e0*/  PRMT R225, RZ, 0x7610, R225 ;  /* 0x00007610ffe17816 */ /* 0x000fc400000000e1 */
[----:B------:R0:W2:Y:S01]  /*55f0*/  @!P0 LDG.E.U16 R235, desc[UR10][R50.64] ;  /* 0x0000000a32eb8981 */ /* 0x0000a2000c1e1500 */
[----:B-1----:R-:W-:Y:S01]  /*5600*/  IADD3 R40, P2, PT, R18, R209, RZ ;  /* 0x000000d112287210 */ /* 0x002fe20007f5e0ff */
[----:B------:R-:W-:-:S04]  /*5610*/  IMAD.X R63, R13, 0x1, R210, P1 ;  /* 0x000000010d3f7824 */ /* 0x000fc800008e06d2 */
[----:B------:R-:W-:Y:S01]  /*5620*/  IMAD.X R41, R5, 0x1, R210, P2 ;  /* 0x0000000105297824 */ /* 0x000fe200010e06d2 */
[----:B0-----:R-:W-:Y:S02]  /*5630*/  IADD3 R50, P1, PT, R10, R209, RZ ;  /* 0x000000d10a327210 */ /* 0x001fe40007f3e0ff */
[----:B------:R-:W-:Y:S02]  /*5640*/  PRMT R224, RZ, 0x7610, R224 ;  /* 0x00007610ffe07816 */ /* 0x000fe400000000e0 */
[----:B------:R0:W2:Y:S01]  /*5650*/  @!P0 LDG.E.U16 R225, desc[UR10][R40.64] ;  /* 0x0000000a28e18981 */ /* 0x0000a2000c1e1500 */
[----:B------:R-:W-:Y:S01]  /*5660*/  IMAD.X R51, R203, 0x1, R210, P1 ;  /* 0x00000001cb337824 */ /* 0x000fe200008e06d2 */
[----:B------:R-:W-:-:S04]  /*5670*/  PRMT R223, RZ, 0x7610, R223 ;  /* 0x00007610ffdf7816 */ /* 0x000fc800000000df */
[----:B------:R1:W2:Y:S01]  /*5680*/  @!P0 LDG.E.U16 R224, desc[UR10][R50.64] ;  /* 0x0000000a32e08981 */ /* 0x0002a2000c1e1500 */
[----:B0-----:R-:W-:-:S05]  /*5690*/  IADD3 R40, P1, PT, R2, R209, RZ ;  /* 0x000000d102287210 */ /* 0x001fca0007f3e0ff */
[----:B------:R-:W-:Y:S01]  /*56a0*/  IMAD.X R41, R199, 0x1, R210, P1 ;  /* 0x00000001c7297824 */ /* 0x000fe200008e06d2 */
[----:B-1----:R-:W-:-:S04]  /*56b0*/  IADD3 R50, P1, PT, R114, R209, RZ ;  /* 0x000000d172327210 */ /* 0x002fc80007f3e0ff */
[----:B------:R0:W2:Y:S01]  /*56c0*/  @!P0 LDG.E.U16 R223, desc[UR10][R40.64] ;  /* 0x0000000a28df8981 */ /* 0x0000a2000c1e1500 */
[----:B------:R-:W-:Y:S02]  /*56d0*/  IADD3.X R51, PT, PT, R29, R210, RZ, P1, !PT ;  /* 0x000000d21d337210 */ /* 0x000fe40000ffe4ff */
[----:B------:R-:W-:Y:S02]  /*56e0*/  PRMT R222, RZ, 0x7610, R222 ;  /* 0x00007610ffde7816 */ /* 0x000fe400000000de */
[----:B0-----:R-:W-:-:S05]  /*56f0*/  IADD3 R40, P1, PT, R122, R209, RZ ;  /* 0x000000d17a287210 */ /* 0x001fca0007f3e0ff */
[----:B------:R-:W-:-:S05]  /*5700*/  IMAD.X R41, R37, 0x1, R210, P1 ;  /* 0x0000000125297824 */ /* 0x000fca00008e06d2 */
[----:B------:R0:W3:Y:S01]  /*5710*/  @!P0 LDG.E.U16 R222, desc[UR10][R40.64] ;  /* 0x0000000a28de8981 */ /* 0x0000e2000c1e1500 */
[----:B------:R-:W-:Y:S02]  /*5720*/  PRMT R221, RZ, 0x7610, R221 ;  /* 0x00007610ffdd7816 */ /* 0x000fe400000000dd */
[----:B0-----:R-:W-:-:S05]  /*5730*/  IADD3 R40, P1, PT, R130, R209, RZ ;  /* 0x000000d182287210 */ /* 0x001fca0007f3e0ff */
[----:B------:R-:W-:-:S05]  /*5740*/  IMAD.X R41, R117, 0x1, R210, P1 ;  /* 0x0000000175297824 */ /* 0x000fca00008e06d2 */
[----:B------:R0:W4:Y:S01]  /*5750*/  @!P0 LDG.E.U16 R221, desc[UR10][R40.64] ;  /* 0x0000000a28dd8981 */ /* 0x000122000c1e1500 */
        /* <DEDUP_REMOVED lines=18> */
[----:B------:R-:W-:Y:S01]  /*5880*/  IMAD.X R41, R15, 0x1, R210, P1 ;  /* 0x000000010f297824 */ /* 0x000fe200008e06d2 */
[----:B------:R-:W-:-:S04]  /*5890*/  PRMT R66, RZ, 0x7610, R66 ;  /* 0x00007610ff427816 */ /* 0x000fc80000000042 */
[----:B------:R0:W4:Y:S02]  /*58a0*/  @!P0 LDG.E.U16 R67, desc[UR10][R40.64] ;  /* 0x0000000a28438981 */ /* 0x000124000c1e1500 */
[----:B0-----:R-:W-:-:S04]  /*58b0*/  IADD3 R40, P1, PT, R36, R209, RZ ;  /* 0x000000d124287210 */ /* 0x001fc80007f3e0ff */
[----:B------:R-:W-:-:S05]  /*58c0*/  IADD3.X R41, PT, PT, R23, R210, RZ, P1, !PT ;  /* 0x000000d217297210 */ /* 0x000fca0000ffe4ff */
[----:B------:R0:W4:Y:S01]  /*58d0*/  @!P0 LDG.E.U16 R66, desc[UR10][R40.64] ;  /* 0x0000000a28428981 */ /* 0x000122000c1e1500 */
[----:B------:R-:W-:Y:S02]  /*58e0*/  PRMT R46, RZ, 0x7610, R46 ;  /* 0x00007610ff2e7816 */ /* 0x000fe4000000002e */
[----:B0-----:R-:W-:-:S05]  /*58f0*/  IADD3 R40, P1, PT, R116, R209, RZ ;  /* 0x000000d174287210 */ /* 0x001fca0007f3e0ff */
[----:B------:R-:W-:-:S05]  /*5900*/  IMAD.X R41, R31, 0x1, R210, P1 ;  /* 0x000000011f297824 */ /* 0x000fca00008e06d2 */
[----:B------:R0:W4:Y:S01]  /*5910*/  @!P0 LDG.E.U16 R46, desc[UR10][R40.64] ;  /* 0x0000000a282e8981 */ /* 0x000122000c1e1500 */
[----:B------:R-:W-:Y:S02]  /*5920*/  PRMT R64, RZ, 0x7610, R64 ;  /* 0x00007610ff407816 */ /* 0x000fe40000000040 */
[----:B0-----:R-:W-:Y:S02]  /*5930*/  IADD3 R40, P1, PT, R124, R209, RZ ;  /* 0x000000d17c287210 */ /* 0x001fe40007f3e0ff */
[----:B------:R-:W-:-:S03]  /*5940*/  PRMT R226, RZ, 0x7610, R226 ;  /* 0x00007610ffe27816 */ /* 0x000fc600000000e2 */
[----:B------:R-:W-:-:S03]  /*5950*/  IMAD.X R41, R39, 0x1, R210, P1 ;  /* 0x0000000127297824 */ /* 0x000fc600008e06d2 */
[----:B------:R0:W4:Y:S04]  /*5960*/  @!P0 LDG.E.U16 R226, desc[UR10][R62.64] ;  /* 0x0000000a3ee28981 */ /* 0x000128000c1e1500 */
[----:B------:R1:W4:Y:S01]  /*5970*/  @!P0 LDG.E.U16 R64, desc[UR10][R40.64] ;  /* 0x0000000a28408981 */ /* 0x000322000c1e1500 */
[----:B0-----:R-:W-:Y:S02]  /*5980*/  PRMT R63, RZ, 0x7610, R63 ;  /* 0x00007610ff3f7816 */ /* 0x001fe4000000003f */
[----:B-1----:R-:W-:-:S05]  /*5990*/  IADD3 R40, P1, PT, R132, R209, RZ ;  /* 0x000000d184287210 */ /* 0x002fca0007f3e0ff */
[----:B------:R-:W-:-:S05]  /*59a0*/  IMAD.X R41, R119, 0x1, R210, P1 ;  /* 0x0000000177297824 */ /* 0x000fca00008e06d2 */
[----:B------:R0:W4:Y:S01]  /*59b0*/  @!P0 LDG.E.U16 R63, desc[UR10][R40.64] ;  /* 0x0000000a283f8981 */ /* 0x000122000c1e1500 */
[----:B------:R-:W-:Y:S02]  /*59c0*/  PRMT R61, RZ, 0x7610, R61 ;  /* 0x00007610ff3d7816 */ /* 0x000fe4000000003d */
[----:B0-----:R-:W-:-:S05]  /*59d0*/  IADD3 R40, P1, PT, R140, R209, RZ ;  /* 0x000000d18c287210 */ /* 0x001fca0007f3e0ff */
[----:B------:R-:W-:-:S05]  /*59e0*/  IMAD.X R41, R127, 0x1, R210, P1 ;  /* 0x000000017f297824 */ /* 0x000fca00008e06d2 */
[----:B------:R0:W4:Y:S01]  /*59f0*/  @!P0 LDG.E.U16 R61, desc[UR10][R40.64] ;  /* 0x0000000a283d8981 */ /* 0x000122000c1e1500 */
[----:B------:R-:W-:Y:S01]  /*5a00*/  PRMT R52, RZ, 0x7610, R52 ;  /* 0x00007610ff347816 */ /* 0x000fe20000000034 */
[----:B------:R-:W1:Y:S01]  /*5a10*/  S2UR UR6, SR_CgaCtaId ;  /* 0x00000000000679c3 */ /* 0x000e620000008800 */
        /* <DEDUP_REMOVED lines=9> */
[----:B------:R-:W-:Y:S01]  /*5ab0*/  PRMT R50, RZ, 0x7610, R50 ;  /* 0x00007610ff327816 */ /* 0x000fe20000000032 */
[----:B------:R-:W-:Y:S01]  /*5ac0*/  UMOV UR4, 0x400 ;  /* 0x0000040000047882 */ /* 0x000fe20000000000 */
[----:B0-----:R-:W-:Y:S01]  /*5ad0*/  IADD3 R40, P1, PT, R22, R209, RZ ;  /* 0x000000d116287210 */ /* 0x001fe20007f3e0ff */
[----:B------:R-:W-:-:S04]  /*5ae0*/  IMAD.SHL.U32 R236, R236, 0x2, RZ ;  /* 0x00000002ecec7824 */ /* 0x000fc800078e00ff */
[----:B------:R-:W-:Y:S01]  /*5af0*/  IMAD.X R41, R9, 0x1, R210, P1 ;  /* 0x0000000109297824 */ /* 0x000fe200008e06d2 */
[----:B------:R-:W-:Y:S01]  /*5b00*/  ULEA UR4, UR6, UR4, 0x18 ;  /* 0x0000000406047291 */ /* 0x000fe2000f8ec0ff */
[----:B------:R-:W-:-:S03]  /*5b10*/  LOP3.LUT R236, R236, 0x7e, RZ, 0xc0, !PT ;  /* 0x0000007eecec7812 */ /* 0x000fc600078ec0ff */
[----:B------:R0:W4:Y:S01]  /*5b20*/  @!P0 LDG.E.U16 R50, desc[UR10][R40.64] ;  /* 0x0000000a28328981 */ /* 0x000122000c1e1500 */
[----:B------:R-:W-:Y:S02]  /*5b30*/  PRMT R49, RZ, 0x7610, R49 ;  /* 0x00007610ff317816 */ /* 0x000fe40000000031 */
[----:B0-----:R-:W-:Y:S02]  /*5b40*/  IADD3 R40, P1, PT, R30, R209, RZ ;  /* 0x000000d11e287210 */ /* 0x001fe40007f3e0ff */
[----:B-----5:R0:W-:Y:S02]  /*5b50*/  STS.U16 [R236+UR4+0x2200], R80 ;  /* 0x00220050ec007988 */ /* 0x0201e40008000404 */
[----:B------:R-:W-:Y:S02]  /*5b60*/  IADD3.X R41, PT, PT, R17, R210, RZ, P1, !PT ;  /* 0x000000d211297210 */ /* 0x000fe40000ffe4ff */
[----:B--2---:R1:W-:Y:S04]  /*5b70*/  STS.U16 [R236+UR4+0x2000], R44 ;  /* 0x0020002cec007988 */ /* 0x0043e80008000404 */
[----:B------:R2:W5:Y:S01]  /*5b80*/  @!P0 LDG.E.U16 R49, desc[UR10][R40.64] ;  /* 0x0000000a28318981 */ /* 0x000562000c1e1500 */
[----:B0-----:R-:W0:Y:S01]  /*5b90*/  S2R R80, SR_TID.X ;  /* 0x0000000000507919 */ /* 0x001e220000002100 */
[----:B-1----:R-:W-:-:S02]  /*5ba0*/  PRMT R44, RZ, 0x7610, R44 ;  /* 0x00007610ff2c7816 */ /* 0x002fc4000000002c */
[----:B--2---:R-:W-:-:S05]  /*5bb0*/  IADD3 R40, P1, PT, R38, R209, RZ ;  /* 0x000000d126287210 */ /* 0x004fca0007f3e0ff */
[----:B------:R-:W-:Y:S01]  /*5bc0*/  IMAD.X R41, R25, 0x1, R210, P1 ;  /* 0x0000000119297824 */ /* 0x000fe200008e06d2 */
[----:B---3--:R1:W-:Y:S04]  /*5bd0*/  STS.U16 [R236+UR4+0x2100], R48 ;  /* 0x00210030ec007988 */ /* 0x0083e80008000404 */
[----:B------:R2:W3:Y:S01]  /*5be0*/  @!P0 LDG.E.U16 R44, desc[UR10][R40.64] ;  /* 0x0000000a282c8981 */ /* 0x0004e2000c1e1500 */
[----:B-1----:R-:W-:Y:S02]  /*5bf0*/  PRMT R48, RZ, 0x7610, R48 ;  /* 0x00007610ff307816 */ /* 0x002fe40000000030 */
[----:B--2---:R-:W-:-:S05]  /*5c00*/  IADD3 R40, P1, PT, R118, R209, RZ ;  /* 0x000000d176287210 */ /* 0x004fca0007f3e0ff */
[----:B------:R-:W-:Y:S01]  /*5c10*/  IMAD.X R41, R33, 0x1, R210, P1 ;  /* 0x0000000121297824 */ /* 0x000fe200008e06d2 */
[----:B------:R-:W-:-:S04]  /*5c20*/  LOP3.LUT R250, R236, 0x10, RZ, 0x3c, !PT ;  /* 0x00000010ecfa7812 */ /* 0x000fc800078e3cff */
[----:B------:R1:W2:Y:S04]  /*5c30*/  @!P0 LDG.E.U16 R48, desc[UR10][R40.64] ;  /* 0x0000000a28308981 */ /* 0x0002a8000c1e1500 */
[----:B------:R0:W-:Y:S01]  /*5c40*/  STS.U16 [R236+UR4+0x2300], R47 ;  /* 0x0023002fec007988 */ /* 0x0001e20008000404 */
[----:B-1----:R-:W-:-:S03]  /*5c50*/  IADD3 R40, P1, PT, R126, R209, RZ ;  /* 0x000000d17e287210 */ /* 0x002fc60007f3e0ff */
[----:B----4-:R1:W-:Y:S01]  /*5c60*/  STS.U16 [R250+UR4+0x2080], R249 ;  /* 0x002080f9fa007988 */ /* 0x0103e20008000404 */
[----:B0-----:R-:W-:Y:S01]  /*5c70*/  PRMT R47, RZ, 0x7610, R47 ;  /* 0x00007610ff2f7816 */ /* 0x001fe2000000002f */
[----:B------:R-:W-:Y:S02]  /*5c80*/  IMAD.X R41, R113, 0x1, R210, P1 ;  /* 0x0000000171297824 */ /* 0x000fe400008e06d2 */
[----:B------:R0:W-:Y:S04]  /*5c90*/  STS.U16 [R250+UR4+0x2180], R72 ;  /* 0x00218048fa007988 */ /* 0x0001e80008000404 */
[----:B------:R4:W2:Y:S01]  /*5ca0*/  @!P0 LDG.E.U16 R47, desc[UR10][R40.64] ;  /* 0x0000000a282f8981 */ /* 0x0008a2000c1e1500 */
[----:B-1----:R-:W-:-:S05]  /*5cb0*/  IMAD.SHL.U32 R249, R80, 0x10, RZ ;  /* 0x0000001050f97824 */ /* 0x002fca00078e00ff */
[----:B0-----:R-:W-:Y:S01]  /*5cc0*/  LOP3.LUT R72, R249, 0x100, RZ, 0xc0, !PT ;  /* 0x00000100f9487812 */ /* 0x001fe200078ec0ff */
[C---:B------:R-:W-:Y:S01]  /*5cd0*/  IMAD.SHL.U32 R249, R80.reuse, 0x8, RZ ;  /* 0x0000000850f97824 */ /* 0x040fe200078e00ff */
[----:B----4-:R-:W-:-:S04]  /*5ce0*/  SHF.L.U32 R40, R80, 0x6, RZ ;  /* 0x0000000650287819 */ /* 0x010fc800000006ff */
[----:B------:R-:W-:-:S04]  /*5cf0*/  LOP3.LUT R40, R40, 0x1c0, RZ, 0xc0, !PT ;  /* 0x000001c028287812 */ /* 0x000fc800078ec0ff */
[----:B------:R-:W-:Y:S02]  /*5d00*/  LOP3.LUT R249, R40, 0x30, R249, 0xf8, !PT ;  /* 0x0000003028f97812 */ /* 0x000fe400078ef8f9 */
[----:B------:R-:W-:Y:S01]  /*5d10*/  IADD3 R40, P1, PT, R134, R209, RZ ;  /* 0x000000d186287210 */ /* 0x000fe20007f3e0ff */
[----:B------:R0:W-:Y:S04]  /*5d20*/  STS.U16 [R250+UR4+0x2280], R45 ;  /* 0x0022802dfa007988 */ /* 0x0001e80008000404 */
[----:B------:R-:W-:Y:S01]  /*5d30*/  IMAD.X R41, R121, 0x1, R210, P1 ;  /* 0x0000000179297824 */ /* 0x000fe200008e06d2 */
[----:B0-----:R-:W-:-:S06]  /*5d40*/  PRMT R45, RZ, 0x7610, R45 ;  /* 0x00007610ff2d7816 */ /* 0x001fcc000000002d */
[----:B------:R0:W4:Y:S02]  /*5d50*/  @!P0 LDG.E.U16 R45, desc[UR10][R40.64] ;  /* 0x0000000a282d8981 */ /* 0x000124000c1e1500 */
[----:B0-----:R-:W-:Y:S02]  /*5d60*/  IMAD.MOV.U32 R40, RZ, RZ, R193 ;  /* 0x000000ffff287224 */ /* 0x001fe400078e00c1 */
[----:B------:R-:W-:Y:S02]  /*5d70*/  IMAD.MOV.U32 R41, RZ, RZ, R185 ;  /* 0x000000ffff297224 */ /* 0x000fe400078e00b9 */
[----:B------:R-:W-:-:S04]  /*5d80*/  IMAD.WIDE R40, R208, 0x2, R40 ;  /* 0x00000002d0287825 */ /* 0x000fc800078e0228 */
[----:B------:R-:W-:Y:S02]  /*5d90*/  IMAD.MOV.U32 R193, RZ, RZ, R40 ;  /* 0x000000ffffc17224 */ /* 0x000fe400078e0028 */
[----:B------:R-:W-:Y:S02]  /*5da0*/  IMAD.MOV.U32 R185, RZ, RZ, R41 ;  /* 0x000000ffffb97224 */ /* 0x000fe400078e0029 */
[----:B------:R-:W-:Y:S02]  /*5db0*/  IMAD.MOV.U32 R40, RZ, RZ, R191 ;  /* 0x000000ffff287224 */ /* 0x000fe400078e00bf */
[----:B------:R-:W-:Y:S02]  /*5dc0*/  IMAD.MOV.U32 R41, RZ, RZ, R181 ;  /* 0x000000ffff297224 */ /* 0x000fe400078e00b5 */
[----:B------:R-:W-:Y:S01]  /*5dd0*/  IMAD.WIDE R40, R208, 0x2, R40 ;  /* 0x00000002d0287825 */ /* 0x000fe200078e0228 */
[----:B------:R-:W-:-:S03]  /*5de0*/  SHF.R.S32.HI R252, RZ, 0x2, R80 ;  /* 0x00000002fffc7819 */ /* 0x000fc60000011450 */
[----:B------:R-:W-:Y:S02]  /*5df0*/  IMAD.MOV.U32 R191, RZ, RZ, R40 ;  /* 0x000000ffffbf7224 */ /* 0x000fe400078e0028 */
[----:B------:R-:W-:Y:S02]  /*5e00*/  IMAD.MOV.U32 R181, RZ, RZ, R41 ;  /* 0x000000ffffb57224 */ /* 0x000fe400078e0029 */
[----:B------:R-:W-:Y:S02]  /*5e10*/  IMAD.SHL.U32 R251, R80, 0x20, RZ ;  /* 0x0000002050fb7824 */ /* 0x000fe400078e00ff */
[----:B------:R-:W-:Y:S02]  /*5e20*/  IMAD.MOV.U32 R40, RZ, RZ, R189 ;  /* 0x000000ffff287224 */ /* 0x000fe400078e00bd */
[----:B------:R-:W-:Y:S01]  /*5e30*/  IMAD.MOV.U32 R41, RZ, RZ, R177 ;  /* 0x000000ffff297224 */ /* 0x000fe200078e00b1 */
[----:B------:R-:W-:Y:S02]  /*5e40*/  LOP3.LUT R251, R251, 0x60, RZ, 0xc0, !PT ;  /* 0x00000060fbfb7812 */ /* 0x000fe400078ec0ff */
[----:B------:R-:W-:Y:S01]  /*5e50*/  SGXT R252, R252, 0x1 ;  /* 0x00000001fcfc781a */ /* 0x000fe20000000200 */
[----:B------:R-:W-:Y:S01]  /*5e60*/  IMAD.WIDE R40, R208, 0x2, R40 ;  /* 0x00000002d0287825 */ /* 0x000fe200078e0228 */
[----:B------:R0:W-:Y:S02]  /*5e70*/  STS.U16 [R250+UR4+0x2380], R238 ;  /* 0x002380eefa007988 */ /* 0x0001e40008000404 */
[----:B------:R-:W-:Y:S01]  /*5e80*/  LOP3.LUT R251, R251, 0x90, R252, 0xf8, !PT ;  /* 0x00000090fbfb7812 */ /* 0x000fe200078ef8fc */
[----:B------:R-:W-:-:S02]  /*5e90*/  IMAD.MOV.U32 R189, RZ, RZ, R40 ;  /* 0x000000ffffbd7224 */ /* 0x000fc400078e0028 */
[----:B------:R-:W-:Y:S02]  /*5ea0*/  IMAD.MOV.U32 R177, RZ, RZ, R41 ;  /* 0x000000ffffb17224 */ /* 0x000fe400078e0029 */
[----:B------:R-:W-:Y:S02]  /*5eb0*/  IMAD.MOV.U32 R40, RZ, RZ, R188 ;  /* 0x000000ffff287224 */ /* 0x000fe400078e00bc */
[----:B------:R-:W-:Y:S02]  /*5ec0*/  IMAD.MOV.U32 R41, RZ, RZ, R175 ;  /* 0x000000ffff297224 */ /* 0x000fe400078e00af */
[----:B0-----:R-:W-:Y:S02]  /*5ed0*/  IMAD.SHL.U32 R238, R80, 0x2, RZ ;  /* 0x0000000250ee7824 */ /* 0x001fe400078e00ff */
[----:B------:R-:W-:-:S03]  /*5ee0*/  IMAD.WIDE R40, R208, 0x2, R40 ;  /* 0x00000002d0287825 */ /* 0x000fc600078e0228 */
[--C-:B------:R-:W-:Y:S02]  /*5ef0*/  LOP3.LUT R251, R251, 0x10, R238.reuse, 0x78, !PT ;  /* 0x00000010fbfb7812 */ /* 0x100fe400078e78ee */
[----:B------:R-:W-:Y:S02]  /*5f00*/  LOP3.LUT R249, R249, 0x30, R238, 0x78, !PT ;  /* 0x00000030f9f97812 */ /* 0x000fe400078e78ee */
[----:B------:R-:W-:Y:S01]  /*5f10*/  LOP3.LUT R238, R238, 0x7e, RZ, 0xc0, !PT ;  /* 0x0000007eeeee7812 */ /* 0x000fe200078ec0ff */
[----:B------:R-:W-:Y:S02]  /*5f20*/  IMAD.MOV.U32 R175, RZ, RZ, R41 ;  /* 0x000000ffffaf7224 */ /* 0x000fe400078e0029 */
[----:B------:R-:W-:Y:S01]  /*5f30*/  IMAD.MOV.U32 R188, RZ, RZ, R40 ;  /* 0x000000ffffbc7224 */ /* 0x000fe200078e0028 */
[C---:B------:R-:W-:Y:S02]  /*5f40*/  LOP3.LUT R41, R238.reuse, 0x10, RZ, 0x3c, !PT ;  /* 0x00000010ee297812 */ /* 0x040fe400078e3cff */
[----:B------:R-:W-:Y:S01]  /*5f50*/  LOP3.LUT R40, R238, 0x20, RZ, 0x3c, !PT ;  /* 0x00000020ee287812 */ /* 0x000fe200078e3cff */
[----:B------:R-:W-:Y:S04]  /*5f60*/  STS.U16 [R236+UR4+0x1200], R43 ;  /* 0x0012002bec007988 */ /* 0x000fe80008000404 */
[----:B------:R-:W-:Y:S04]  /*5f70*/  STS.U16 [R236+UR4+0x1400], R42 ;  /* 0x0014002aec007988 */ /* 0x000fe80008000404 */
[----:B------:R-:W-:Y:S04]  /*5f80*/  STS.U16 [R236+UR4+0x1600], R248 ;  /* 0x001600f8ec007988 */ /* 0x000fe80008000404 */
[----:B------:R-:W-:Y:S04]  /*5f90*/  STS.U16 [R236+UR4+0x1800], R247 ;  /* 0x001800f7ec007988 */ /* 0x000fe80008000404 */
[----:B------:R-:W-:Y:S04]  /*5fa0*/  STS.U16 [R236+UR4+0x1a00], R246 ;  /* 0x001a00f6ec007988 */ /* 0x000fe80008000404 */
[----:B------:R-:W-:Y:S04]  /*5fb0*/  STS.U16 [R236+UR4+0x1c00], R245 ;  /* 0x001c00f5ec007988 */ /* 0x000fe80008000404 */
[----:B------:R-:W-:Y:S04]  /*5fc0*/  STS.U16 [R236+UR4+0x1e00], R244 ;  /* 0x001e00f4ec007988 */ /* 0x000fe80008000404 */
[----:B------:R-:W-:Y:S04]  /*5fd0*/  STS.U16 [R236+UR4], R243 ;  /* 0x000000f3ec007988 */ /* 0x000fe80008000404 */
[----:B------:R-:W-:Y:S04]  /*5fe0*/  STS.U16 [R236+UR4+0x200], R242 ;  /* 0x000200f2ec007988 */ /* 0x000fe80008000404 */
        /* <DEDUP_REMOVED lines=22> */
[----:B------:R0:W-:Y:S04]  /*6150*/  STS.U16 [R41+UR4+0x1080], R219 ;  /* 0x001080db29007988 */ /* 0x0001e80008000404 */
[----:B------:R-:W-:Y:S04]  /*6160*/  STS.U16 [R40+UR4+0x1300], R83 ;  /* 0x0013005328007988 */ /* 0x000fe80008000404 */
[----:B------:R-:W-:Y:S01]  /*6170*/  STS.U16 [R40+UR4+0x1500], R82 ;  /* 0x0015005228007988 */ /* 0x000fe20008000404 */
[----:B0-----:R-:W-:-:S03]  /*6180*/  IMAD.MOV.U32 R41, RZ, RZ, R173 ;  /* 0x000000ffff297224 */ /* 0x001fc600078e00ad */
        /* <DEDUP_REMOVED lines=13> */
[----:B------:R0:W-:Y:S01]  /*6260*/  STS.U16 [R40+UR4+0x1100], R61 ;  /* 0x0011003d28007988 */ /* 0x0001e20008000404 */
[----:B------:R-:W-:-:S02]  /*6270*/  LOP3.LUT R238, R238, 0x30, RZ, 0x3c, !PT ;  /* 0x00000030eeee7812 */ /* 0x000fc400078e3cff */
[----:B0-----:R-:W-:-:S05]  /*6280*/  MOV R40, R186 ;  /* 0x000000ba00287202 */ /* 0x001fca0000000f00 */
[----:B------:R-:W-:-:S04]  /*6290*/  IMAD.WIDE R40, R208, 0x2, R40 ;  /* 0x00000002d0287825 */ /* 0x000fc800078e0228 */
[----:B------:R-:W-:Y:S01]  /*62a0*/  IMAD.MOV.U32 R186, RZ, RZ, R40 ;  /* 0x000000ffffba7224 */ /* 0x000fe200078e0028 */
[----:B------:R-:W-:Y:S01]  /*62b0*/  MOV R40, R180 ;  /* 0x000000b400287202 */ /* 0x000fe20000000f00 */
[----:B------:R-:W-:Y:S02]  /*62c0*/  IMAD.MOV.U32 R173, RZ, RZ, R41 ;  /* 0x000000ffffad7224 */ /* 0x000fe400078e0029 */
[----:B------:R-:W-:Y:S02]  /*62d0*/  IMAD.MOV.U32 R42, RZ, RZ, R182 ;  /* 0x000000ffff2a7224 */ /* 0x000fe400078e00b6 */
[----:B------:R-:W-:Y:S02]  /*62e0*/  IMAD.MOV.U32 R43, RZ, RZ, R169 ;  /* 0x000000ffff2b7224 */ /* 0x000fe400078e00a9 */
[----:B------:R-:W-:Y:S01]  /*62f0*/  IMAD.MOV.U32 R41, RZ, RZ, R167 ;  /* 0x000000ffff297224 */ /* 0x000fe200078e00a7 */
[----:B---3--:R0:W-:Y:S01]  /*6300*/  STS.U16 [R238+UR4+0x980], R44 ;  /* 0x0009802cee007988 */ /* 0x0081e20008000404 */
[----:B------:R-:W-:-:S04]  /*6310*/  IMAD.WIDE R42, R208, 0x2, R42 ;  /* 0x00000002d02a7825 */ /* 0x000fc800078e022a */
[----:B------:R-:W-:Y:S01]  /*6320*/  IMAD.WIDE R40, R208, 0x2, R40 ;  /* 0x00000002d0287825 */ /* 0x000fe200078e0228 */
[----:B----4-:R1:W-:Y:S03]  /*6330*/  STS.U16 [R238+UR4+0xf80], R45 ;  /* 0x000f802dee007988 */ /* 0x0103e60008000404 */
[----:B0-----:R-:W-:Y:S02]  /*6340*/  IMAD.MOV.U32 R44, RZ, RZ, R184 ;  /* 0x000000ffff2c7224 */ /* 0x001fe400078e00b8 */
[----:B------:R-:W-:Y:S02]  /*6350*/  IMAD.MOV.U32 R182, RZ, RZ, R42 ;  /* 0x000000ffffb67224 */ /* 0x000fe400078e002a */
[----:B------:R-:W-:Y:S02]  /*6360*/  IMAD.MOV.U32 R169, RZ, RZ, R43 ;  /* 0x000000ffffa97224 */ /* 0x000fe400078e002b */
[----:B-1----:R-:W-:-:S02]  /*6370*/  IMAD.MOV.U32 R45, RZ, RZ, R171 ;  /* 0x000000ffff2d7224 */ /* 0x002fc400078e00ab */
[----:B------:R-:W-:Y:S02]  /*6380*/  IMAD.MOV.U32 R180, RZ, RZ, R40 ;  /* 0x000000ffffb47224 */ /* 0x000fe400078e0028 */
[----:B------:R-:W-:-:S04]  /*6390*/  IMAD.WIDE R44, R208, 0x2, R44 ;  /* 0x00000002d02c7825 */ /* 0x000fc800078e022c */
[----:B------:R-:W-:Y:S02]  /*63a0*/  IMAD.MOV.U32 R167, RZ, RZ, R41 ;  /* 0x000000ffffa77224 */ /* 0x000fe400078e0029 */
[----:B------:R-:W-:Y:S02]  /*63b0*/  IMAD.MOV.U32 R42, RZ, RZ, R176 ;  /* 0x000000ffff2a7224 */ /* 0x000fe400078e00b0 */
[----:B------:R-:W-:Y:S02]  /*63c0*/  IMAD.MOV.U32 R43, RZ, RZ, R163 ;  /* 0x000000ffff2b7224 */ /* 0x000fe400078e00a3 */
[----:B------:R-:W-:Y:S02]  /*63d0*/  IMAD.MOV.U32 R40, RZ, RZ, R174 ;  /* 0x000000ffff287224 */ /* 0x000fe400078e00ae */
[----:B------:R-:W-:Y:S02]  /*63e0*/  IMAD.MOV.U32 R41, RZ, RZ, R161 ;  /* 0x000000ffff297224 */ /* 0x000fe400078e00a1 */
[----:B------:R-:W-:Y:S01]  /*63f0*/  IMAD.MOV.U32 R184, RZ, RZ, R44 ;  /* 0x000000ffffb87224 */ /* 0x000fe200078e002c */
[----:B------:R-:W-:Y:S01]  /*6400*/  MOV R44, R178 ;  /* 0x000000b2002c7202 */ /* 0x000fe20000000f00 */
[----:B------:R-:W-:-:S02]  /*6410*/  IMAD.MOV.U32 R171, RZ, RZ, R45 ;  /* 0x000000ffffab7224 */ /* 0x000fc400078e002d */
[----:B------:R-:W-:Y:S02]  /*6420*/  IMAD.MOV.U32 R45, RZ, RZ, R165 ;  /* 0x000000ffff2d7224 */ /* 0x000fe400078e00a5 */
[C---:B------:R-:W-:Y:S01]  /*6430*/  IMAD.WIDE R42, R208.reuse, 0x2, R42 ;  /* 0x00000002d02a7825 */ /* 0x040fe200078e022a */
[----:B------:R-:W0:Y:S03]  /*6440*/  S2UR UR7, SR_CgaCtaId ;  /* 0x00000000000779c3 */ /* 0x000e260000008800 */
[----:B------:R-:W-:Y:S01]  /*6450*/  IMAD.WIDE R40, R208, 0x2, R40 ;  /* 0x00000002d0287825 */ /* 0x000fe200078e0228 */
[----:B------:R-:W-:-:S03]  /*6460*/  MOV R176, R42 ;  /* 0x0000002a00b07202 */ /* 0x000fc60000000f00 */
[----:B------:R-:W-:-:S04]  /*6470*/  IMAD.WIDE R44, R208, 0x2, R44 ;  /* 0x00000002d02c7825 */ /* 0x000fc800078e022c */
[----:B------:R-:W-:Y:S01]  /*6480*/  IMAD.MOV.U32 R174, RZ, RZ, R40 ;  /* 0x000000ffffae7224 */ /* 0x000fe200078e0028 */
[----:B------:R-:W-:Y:S01]  /*6490*/  MOV R40, R168 ;  /* 0x000000a800287202 */ /* 0x000fe20000000f00 */
[----:B------:R-:W-:Y:S02]  /*64a0*/  IMAD.MOV.U32 R163, RZ, RZ, R43 ;  /* 0x000000ffffa37224 */ /* 0x000fe400078e002b */
[----:B------:R-:W-:Y:S02]  /*64b0*/  IMAD.MOV.U32 R161, RZ, RZ, R41 ;  /* 0x000000ffffa17224 */ /* 0x000fe400078e0029 */
[----:B------:R-:W-:Y:S02]  /*64c0*/  IMAD.MOV.U32 R42, RZ, RZ, R170 ;  /* 0x000000ffff2a7224 */ /* 0x000fe400078e00aa */
[----:B------:R-:W-:Y:S02]  /*64d0*/  IMAD.MOV.U32 R43, RZ, RZ, R157 ;  /* 0x000000ffff2b7224 */ /* 0x000fe400078e009d */
[----:B------:R-:W-:-:S02]  /*64e0*/  IMAD.MOV.U32 R41, RZ, RZ, R155 ;  /* 0x000000ffff297224 */ /* 0x000fc400078e009b */
[----:B------:R-:W-:Y:S02]  /*64f0*/  IMAD.MOV.U32 R178, RZ, RZ, R44 ;  /* 0x000000ffffb27224 */ /* 0x000fe400078e002c */
[----:B------:R-:W-:Y:S02]  /*6500*/  IMAD.MOV.U32 R165, RZ, RZ, R45 ;  /* 0x000000ffffa57224 */ /* 0x000fe400078e002d */
[----:B------:R-:W-:Y:S02]  /*6510*/  IMAD.MOV.U32 R44, RZ, RZ, R172 ;  /* 0x000000ffff2c7224 */ /* 0x000fe400078e00ac */
[----:B------:R-:W-:Y:S02]  /*6520*/  IMAD.MOV.U32 R45, RZ, RZ, R159 ;  /* 0x000000ffff2d7224 */ /* 0x000fe400078e009f */
[C---:B------:R-:W-:Y:S01]  /*6530*/  IMAD.WIDE R42, R208.reuse, 0x2, R42 ;  /* 0x00000002d02a7825 */ /* 0x040fe200078e022a */
[----:B------:R-:W-:Y:S03]  /*6540*/  STS.U16 [R238+UR4+0x1180], R60 ;  /* 0x0011803cee007988 */ /* 0x000fe60008000404 */
[C---:B------:R-:W-:Y:S01]  /*6550*/  IMAD.WIDE R40, R208.reuse, 0x2, R40 ;  /* 0x00000002d0287825 */ /* 0x040fe200078e0228 */
[----:B------:R-:W-:Y:S03]  /*6560*/  STS.U16 [R238+UR4+0x1380], R59 ;  /* 0x0013803bee007988 */ /* 0x000fe60008000404 */
[----:B------:R-:W-:Y:S01]  /*6570*/  IMAD.WIDE R44, R208, 0x2, R44 ;  /* 0x00000002d02c7825 */ /* 0x000fe200078e022c */
[----:B------:R-:W-:Y:S03]  /*6580*/  STS.U16 [R238+UR4+0x1580], R58 ;  /* 0x0015803aee007988 */ /* 0x000fe60008000404 */
[----:B------:R-:W-:Y:S01]  /*6590*/  IMAD.MOV.U32 R170, RZ, RZ, R42 ;  /* 0x000000ffffaa7224 */ /* 0x000fe200078e002a */
[----:B------:R-:W-:Y:S01]  /*65a0*/  STS.U16 [R238+UR4+0x1780], R57 ;  /* 0x00178039ee007988 */ /* 0x000fe20008000404 */
[----:B------:R-:W-:-:S02]  /*65b0*/  IMAD.MOV.U32 R157, RZ, RZ, R43 ;  /* 0x000000ffff9d7224 */ /* 0x000fc400078e002b */
[----:B------:R-:W-:Y:S01]  /*65c0*/  IMAD.MOV.U32 R168, RZ, RZ, R40 ;  /* 0x000000ffffa87224 */ /* 0x000fe200078e0028 */
[----:B------:R-:W-:Y:S01]  /*65d0*/  STS.U16 [R238+UR4+0x1980], R56 ;  /* 0x00198038ee007988 */ /* 0x000fe20008000404 */
[----:B------:R-:W-:-:S03]  /*65e0*/  IMAD.MOV.U32 R155, RZ, RZ, R41 ;  /* 0x000000ffff9b7224 */ /* 0x000fc600078e0029 */
        /* <DEDUP_REMOVED lines=8> */
[----:B------:R-:W-:Y:S04]  /*6670*/  STS.U16 [R238+UR4+0x380], R51 ;  /* 0x00038033ee007988 */ /* 0x000fe80008000404 */
[----:B------:R-:W-:Y:S04]  /*6680*/  STS.U16 [R238+UR4+0x580], R50 ;  /* 0x00058032ee007988 */ /* 0x000fe80008000404 */
[----:B-----5:R-:W-:Y:S04]  /*6690*/  STS.U16 [R238+UR4+0x780], R49 ;  /* 0x00078031ee007988 */ /* 0x020fe80008000404 */
[----:B--2---:R-:W-:Y:S04]  /*66a0*/  STS.U16 [R238+UR4+0xb80], R48 ;  /* 0x000b8030ee007988 */ /* 0x004fe80008000404 */
[----:B------:R-:W-:Y:S01]  /*66b0*/  STS.U16 [R238+UR4+0xd80], R47 ;  /* 0x000d802fee007988 */ /* 0x000fe20008000404 */
[----:B------:R-:W-:Y:S01]  /*66c0*/  IMAD.MOV.U32 R172, RZ, RZ, R44 ;  /* 0x000000ffffac7224 */ /* 0x000fe200078e002c */
[----:B------:R-:W-:Y:S01]  /*66d0*/  MOV R44, R166 ;  /* 0x000000a6002c7202 */ /* 0x000fe20000000f00 */
[----:B------:R-:W-:-:S02]  /*66e0*/  IMAD.MOV.U32 R159, RZ, RZ, R45 ;  /* 0x000000ffff9f7224 */ /* 0x000fc400078e002d */
[----:B------:R-:W-:Y:S02]  /*66f0*/  IMAD.MOV.U32 R45, RZ, RZ, R153 ;  /* 0x000000ffff2d7224 */ /* 0x000fe400078e0099 */
[----:B------:R-:W-:-:S04]  /*6700*/  IMAD.WIDE R42, R208, 0x2, R42 ;  /* 0x00000002d02a7825 */ /* 0x000fc800078e022a */
[----:B------:R-:W-:Y:S01]  /*6710*/  IMAD.WIDE R40, R208, 0x2, R40 ;  /* 0x00000002d0287825 */ /* 0x000fe200078e0228 */
[----:B------:R-:W-:Y:S01]  /*6720*/  LOP3.LUT R80, R80, 0x20, RZ, 0xc0, !PT ;  /* 0x0000002050507812 */ /* 0x000fe200078ec0ff */
[----:B------:R-:W-:Y:S01]  /*6730*/  UMOV UR6, 0x400 ;  /* 0x0000040000067882 */ /* 0x000fe20000000000 */
[----:B------:R-:W-:Y:S01]  /*6740*/  MOV R164, R42 ;  /* 0x0000002a00a47202 */ /* 0x000fe20000000f00 */
[----:B------:R-:W-:-:S04]  /*6750*/  IMAD.WIDE R44, R208, 0x2, R44 ;  /* 0x00000002d02c7825 */ /* 0x000fc800078e022c */
[----:B------:R-:W-:Y:S01]  /*6760*/  IMAD.MOV.U32 R162, RZ, RZ, R40 ;  /* 0x000000ffffa27224 */ /* 0x000fe200078e0028 */
[----:B------:R-:W-:Y:S01]  /*6770*/  MOV R40, R156 ;  /* 0x0000009c00287202 */ /* 0x000fe20000000f00 */
[----:B------:R-:W-:Y:S02]  /*6780*/  IMAD.MOV.U32 R151, RZ, RZ, R43 ;  /* 0x000000ffff977224 */ /* 0x000fe400078e002b */
[----:B------:R-:W-:Y:S02]  /*6790*/  IMAD.MOV.U32 R149, RZ, RZ, R41 ;  /* 0x000000ffff957224 */ /* 0x000fe400078e0029 */
[----:B------:R-:W-:Y:S02]  /*67a0*/  IMAD.MOV.U32 R42, RZ, RZ, R158 ;  /* 0x000000ffff2a7224 */ /* 0x000fe400078e009e */
[----:B------:R-:W-:Y:S02]  /*67b0*/  IMAD.MOV.U32 R43, RZ, RZ, R143 ;  /* 0x000000ffff2b7224 */ /* 0x000fe400078e008f */
[----:B------:R-:W-:Y:S01]  /*67c0*/  IMAD.MOV.U32 R41, RZ, RZ, R141 ;  /* 0x000000ffff297224 */ /* 0x000fe200078e008d */
[----:B0-----:R-:W-:Y:S01]  /*67d0*/  ULEA UR6, UR7, UR6, 0x18 ;  /* 0x0000000607067291 */ /* 0x001fe2000f8ec0ff */
[----:B------:R-:W-:-:S02]  /*67e0*/  IMAD.MOV.U32 R166, RZ, RZ, R44 ;  /* 0x000000ffffa67224 */ /* 0x000fc400078e002c */
[----:B------:R-:W-:Y:S02]  /*67f0*/  IMAD.MOV.U32 R153, RZ, RZ, R45 ;  /* 0x000000ffff997224 */ /* 0x000fe400078e002d */
[----:B------:R-:W-:Y:S02]  /*6800*/  IMAD.SHL.U32 R80, R80, 0x10, RZ ;  /* 0x0000001050507824 */ /* 0x000fe400078e00ff */
[----:B------:R-:W-:Y:S02]  /*6810*/  IMAD.MOV.U32 R44, RZ, RZ, R160 ;  /* 0x000000ffff2c7224 */ /* 0x000fe400078e00a0 */
[----:B------:R-:W-:Y:S02]  /*6820*/  IMAD.MOV.U32 R45, RZ, RZ, R145 ;  /* 0x000000ffff2d7224 */ /* 0x000fe400078e0091 */
[----:B------:R-:W-:-:S04]  /*6830*/  IMAD.WIDE R42, R208, 0x2, R42 ;  /* 0x00000002d02a7825 */ /* 0x000fc800078e022a */
[C---:B------:R-:W-:Y:S01]  /*6840*/  IMAD.WIDE R40, R208.reuse, 0x2, R40 ;  /* 0x00000002d0287825 */ /* 0x040fe200078e0228 */
[----:B------:R-:W-:Y:S01]  /*6850*/  IADD3 R72, PT, PT, R251, UR6, R72 ;  /* 0x00000006fb487c10 */ /* 0x000fe2000fffe048 */
[----:B------:R-:W-:Y:S01]  /*6860*/  BAR.SYNC.DEFER_BLOCKING 0x0 ;  /* 0x0000000000007b1d */ /* 0x000fe20000010000 */
[----:B------:R-:W-:Y:S01]  /*6870*/  IADD3 R80, PT, PT, R249, UR6, R80 ;  /* 0x00000006f9507c10 */ /* 0x000fe2000fffe050 */
[----:B------:R-:W-:-:S04]  /*6880*/  IMAD.WIDE R44, R208, 0x2, R44 ;  /* 0x00000002d02c7825 */ /* 0x000fc800078e022c */
[----:B------:R-:W-:Y:S02]  /*6890*/  IMAD.MOV.U32 R158, RZ, RZ, R42 ;  /* 0x000000ffff9e7224 */ /* 0x000fe400078e002a */
        /* <DEDUP_REMOVED lines=8> */
[----:B------:R-:W-:Y:S01]  /*6920*/  IMAD.MOV.U32 R145, RZ, RZ, R45 ;  /* 0x000000ffff917224 */ /* 0x000fe200078e002d */
[----:B------:R-:W-:Y:S01]  /*6930*/  LDSM.16.MT88.4 R76, [R72+0x2000] ;  /* 0x00200000484c783b */ /* 0x000fe20000004200 */
[----:B------:R-:W-:-:S03]  /*6940*/  IMAD.WIDE R42, R208, 0x2, R42 ;  /* 0x00000002d02a7825 */ /* 0x000fc600078e022a */
[----:B------:R-:W0:Y:S01]  /*6950*/  LDSM.16.M88.4 R44, [R80+0x1400] ;  /* 0x00140000502c783b */ /* 0x000e220000000200 */
[----:B------:R-:W-:Y:S01]  /*6960*/  IMAD.WIDE R40, R208, 0x2, R40 ;  /* 0x00000002d0287825 */ /* 0x000fe200078e0228 */
[----:B------:R-:W-:Y:S02]  /*6970*/  MOV R152, R42 ;  /* 0x0000002a00987202 */ /* 0x000fe40000000f00 */
[----:B------:R-:W-:Y:S01]  /*6980*/  LDSM.16.M88.4 R48, [R80+0x1000] ;  /* 0x001000005030783b */ /* 0x000fe20000000200 */
[----:B------:R-:W-:Y:S02]  /*6990*/  IMAD.MOV.U32 R137, RZ, RZ, R43 ;  /* 0x000000ffff897224 */ /* 0x000fe400078e002b */
[----:B------:R-:W-:Y:S01]  /*69a0*/  IMAD.MOV.U32 R150, RZ, RZ, R40 ;  /* 0x000000ffff967224 */ /* 0x000fe200078e0028 */
[----:B------:R-:W-:Y:S01]  /*69b0*/  LDSM.16.M88.4 R64, [R80] ;  /* 0x000000005040783b */ /* 0x000fe20000000200 */
[----:B------:R-:W-:-:S03]  /*69c0*/  IMAD.MOV.U32 R135, RZ, RZ, R41 ;  /* 0x000000ffff877224 */ /* 0x000fc600078e0029 */
[----:B------:R-:W1:Y:S04]  /*69d0*/  LDSM.16.M88.4 R40, [R80+0x1800] ;  /* 0x001800005028783b */ /* 0x000e680000000200 */
[----:B------:R-:W2:Y:S04]  /*69e0*/  LDSM.16.M88.4 R60, [R80+0x400] ;  /* 0x00040000503c783b */ /* 0x000ea80000000200 */
[----:B------:R-:W3:Y:S04]  /*69f0*/  LDSM.16.M88.4 R56, [R80+0x800] ;  /* 0x000800005038783b */ /* 0x000ee80000000200 */
[----:B------:R-:W4:Y:S04]  /*6a00*/  LDSM.16.M88.4 R52, [R80+0xc00] ;  /* 0x000c00005034783b */ /* 0x000f280000000200 */
[----:B------:R-:W5:Y:S04]  /*6a10*/  LDSM.16.M88.4 R80, [R80+0x1c00] ;  /* 0x001c00005050783b */ /* 0x000f680000000200 */
[----:B------:R-:W2:Y:S01]  /*6a20*/  LDSM.16.MT88.4 R72, [R72+0x2200] ;  /* 0x002200004848783b */ /* 0x000ea20000004200 */
[----:B0-----:R-:W-:Y:S01]  /*6a30*/  HMMA.16816.F32.BF16 R88, R76, R44, R88 ;  /* 0x0000002c4c58723c */ /* 0x001fe20000041858 */
[----:B------:R-:W-:Y:S01]  /*6a40*/  MOV R44, R130 ;  /* 0x00000082002c7202 */ /* 0x000fe20000000f00 */
[----:B------:R-:W-:-:S04]  /*6a50*/  IMAD.MOV.U32 R45, RZ, RZ, R117 ;  /* 0x000000ffff2d7224 */ /* 0x000fc800078e0075 */
[----:B------:R-:W-:Y:S02]  /*6a60*/  IMAD.WIDE R44, R208, 0x2, R44 ;  /* 0x00000002d02c7825 */ /* 0x000fe400078e022c */
[C---:B-1----:R-:W-:Y:S02]  /*6a70*/  HMMA.16816.F32.BF16 R84, R76.reuse, R40, R84 ;  /* 0x000000284c54723c */ /* 0x042fe40000041854 */
[----:B------:R-:W-:Y:S02]  /*6a80*/  IMAD.MOV.U32 R40, RZ, RZ, R124 ;  /* 0x000000ffff287224 */ /* 0x000fe400078e007c */
[----:B------:R-:W-:Y:S02]  /*6a90*/  IMAD.MOV.U32 R41, RZ, RZ, R39 ;  /* 0x000000ffff297224 */ /* 0x000fe400078e0027 */
[----:B------:R-:W-:Y:S02]  /*6aa0*/  IMAD.MOV.U32 R130, RZ, RZ, R44 ;  /* 0x000000ffff827224 */ /* 0x000fe400078e002c */
[----:B------:R-:W-:Y:S01]  /*6ab0*/  IMAD.MOV.U32 R117, RZ, RZ, R45 ;  /* 0x000000ffff757224 */ /* 0x000fe200078e002d */
[----:B------:R-:W-:Y:S01]  /*6ac0*/  HMMA.16816.F32.BF16 R92, R76, R48, R92 ;  /* 0x000000304c5c723c */ /* 0x000fe2000004185c */
[----:B------:R-:W-:-:S02]  /*6ad0*/  IMAD.MOV.U32 R44, RZ, RZ, R126 ;  /* 0x000000ffff2c7224 */ /* 0x000fc400078e007e */
[----:B------:R-:W-:Y:S02]  /*6ae0*/  IMAD.MOV.U32 R45, RZ, RZ, R113 ;  /* 0x000000ffff2d7224 */ /* 0x000fe400078e0071 */
[----:B------:R-:W-:-:S04]  /*6af0*/  IMAD.WIDE R40, R208, 0x2, R40 ;  /* 0x00000002d0287825 */ /* 0x000fc800078e0228 */
[----:B------:R-:W-:Y:S02]  /*6b00*/  IMAD.MOV.U32 R48, RZ, RZ, R136 ;  /* 0x000000ffff307224 */ /* 0x000fe400078e0088 */
[----:B------:R-:W-:Y:S02]  /*6b10*/  IMAD.MOV.U32 R49, RZ, RZ, R123 ;  /* 0x000000ffff317224 */ /* 0x000fe400078e007b */
[----:B------:R-:W-:-:S04]  /*6b20*/  IMAD.WIDE R44, R208, 0x2, R44 ;  /* 0x00000002d02c7825 */ /* 0x000fc800078e022c */
[----:B------:R-:W-:Y:S01]  /*6b30*/  IMAD.MOV.U32 R124, RZ, RZ, R40 ;  /* 0x000000ffff7c7224 */ /* 0x000fe200078e0028 */
[----:B------:R-:W-:Y:S01]  /*6b40*/  MOV R40, R118 ;  /* 0x0000007600287202 */ /* 0x000fe20000000f00 */
[----:B------:R-:W-:-:S04]  /*6b50*/  IMAD.WIDE R48, R208, 0x2, R48 ;  /* 0x00000002d0307825 */ /* 0x000fc800078e0230 */
[----:B------:R-:W-:Y:S02]  /*6b60*/  IMAD.MOV.U32 R39, RZ, RZ, R41 ;  /* 0x000000ffff277224 */ /* 0x000fe400078e0029 */
[----:B------:R-:W-:Y:S01]  /*6b70*/  IMAD.MOV.U32 R41, RZ, RZ, R33 ;  /* 0x000000ffff297224 */ /* 0x000fe200078e0021 */
[----:B------:R-:W-:Y:S01]  /*6b80*/  MOV R126, R44 ;  /* 0x0000002c007e7202 */ /* 0x000fe20000000f00 */
[----:B------:R-:W-:Y:S02]  /*6b90*/  IMAD.MOV.U32 R136, RZ, RZ, R48 ;  /* 0x000000ffff887224 */ /* 0x000fe400078e0030 */
[----:B------:R-:W-:Y:S02]  /*6ba0*/  IMAD.MOV.U32 R123, RZ, RZ, R49 ;  /* 0x000000ffff7b7224 */ /* 0x000fe400078e0031 */
[----:B------:R-:W-:Y:S02]  /*6bb0*/  IMAD.MOV.U32 R113, RZ, RZ, R45 ;  /* 0x000000ffff717224 */ /* 0x000fe400078e002d */
[----:B------:R-:W-:-:S02]  /*6bc0*/  IMAD.MOV.U32 R48, RZ, RZ, R132 ;  /* 0x000000ffff307224 */ /* 0x000fc400078e0084 */
[----:B------:R-:W-:Y:S02]  /*6bd0*/  IMAD.MOV.U32 R49, RZ, RZ, R119 ;  /* 0x000000ffff317224 */ /* 0x000fe400078e0077 */
[----:B------:R-:W-:Y:S02]  /*6be0*/  IMAD.MOV.U32 R44, RZ, RZ, R120 ;  /* 0x000000ffff2c7224 */ /* 0x000fe400078e0078 */
[----:B------:R-:W-:Y:S02]  /*6bf0*/  IMAD.MOV.U32 R45, RZ, RZ, R35 ;  /* 0x000000ffff2d7224 */ /* 0x000fe400078e0023 */
[----:B------:R-:W-:-:S04]  /*6c00*/  IMAD.WIDE R40, R208, 0x2, R40 ;  /* 0x00000002d0287825 */ /* 0x000fc800078e0228 */
[----:B------:R-:W-:-:S04]  /*6c10*/  IMAD.WIDE R48, R208, 0x2, R48 ;  /* 0x00000002d0307825 */ /* 0x000fc800078e0230 */
[----:B------:R-:W-:-:S04]  /*6c20*/  IMAD.WIDE R44, R208, 0x2, R44 ;  /* 0x00000002d02c7825 */ /* 0x000fc800078e022c */
        /* <DEDUP_REMOVED lines=8> */
[----:B------:R-:W-:Y:S02]  /*6cb0*/  IMAD.MOV.U32 R119, RZ, RZ, R49 ;  /* 0x000000ffff777224 */ /* 0x000fe400078e0031 */
[----:B------:R-:W-:Y:S02]  /*6cc0*/  IMAD.MOV.U32 R44, RZ, RZ, R114 ;  /* 0x000000ffff2c7224 */ /* 0x000fe400078e0072 */
[----:B------:R-:W-:Y:S02]  /*6cd0*/  IMAD.MOV.U32 R45, RZ, RZ, R29 ;  /* 0x000000ffff2d7224 */ /* 0x000fe400078e001d */
[----:B------:R-:W-:-:S04]  /*6ce0*/  IMAD.WIDE R40, R208, 0x2, R40 ;  /* 0x00000002d0287825 */ /* 0x000fc800078e0228 */
        /* <DEDUP_REMOVED lines=37> */
[C---:B------:R-:W-:Y:S01]  /*6f40*/  HMMA.16816.F32.BF16 R108, R76.reuse, R64, R108 ;  /* 0x000000404c6c723c */ /* 0x040fe2000004186c */
[----:B------:R-:W-:Y:S01]  /*6f50*/  IMAD.MOV.U32 R116, RZ, RZ, R48 ;  /* 0x000000ffff747224 */ /* 0x000fe200078e0030 */
[----:B------:R-:W-:Y:S01]  /*6f60*/  MOV R30, R44 ;  /* 0x0000002c001e7202 */ /* 0x000fe20000000f00 */
[----:B------:R-:W-:Y:S02]  /*6f70*/  IMAD.MOV.U32 R31, RZ, RZ, R49 ;  /* 0x000000ffff1f7224 */ /* 0x000fe400078e0031 */
[----:B------:R-:W-:Y:S02]  /*6f80*/  IMAD.MOV.U32 R17, RZ, RZ, R45 ;  /* 0x000000ffff117224 */ /* 0x000fe400078e002d */
[----:B------:R-:W-:Y:S01]  /*6f90*/  IMAD.MOV.U32 R48, RZ, RZ, R38 ;  /* 0x000000ffff307224 */ /* 0x000fe200078e0026 */
[----:B--2---:R-:W-:Y:S01]  /*6fa0*/  HMMA.16816.F32.BF16 R104, R76, R60, R104 ;  /* 0x0000003c4c68723c */ /* 0x004fe20000041868 */
[----:B------:R-:W-:-:S02]  /*6fb0*/  IMAD.MOV.U32 R49, RZ, RZ, R25 ;  /* 0x000000ffff317224 */ /* 0x000fc400078e0019 */
[----:B------:R-:W-:Y:S02]  /*6fc0*/  IMAD.MOV.U32 R44, RZ, RZ, R24 ;  /* 0x000000ffff2c7224 */ /* 0x000fe400078e0018 */
[----:B------:R-:W-:Y:S02]  /*6fd0*/  IMAD.MOV.U32 R45, RZ, RZ, R11 ;  /* 0x000000ffff2d7224 */ /* 0x000fe400078e000b */
[C---:B------:R-:W-:Y:S01]  /*6fe0*/  IMAD.WIDE R40, R208.reuse, 0x2, R40 ;  /* 0x00000002d0287825 */ /* 0x040fe200078e0228 */
[----:B---3--:R-:W-:Y:S03]  /*6ff0*/  HMMA.16816.F32.BF16 R100, R76, R56, R100 ;  /* 0x000000384c64723c */ /* 0x008fe60000041864 */
[----:B------:R-:W-:-:S05]  /*7000*/  IMAD.WIDE R48, R208, 0x2, R48 ;  /* 0x00000002d0307825 */ /* 0x000fca00078e0230 */
[----:B----4-:R-:W-:Y:S01]  /*7010*/  HMMA.16816.F32.BF16 R96, R76, R52, R96 ;  /* 0x000000344c60723c */ /* 0x010fe20000041860 */
[----:B------:R-:W-:-:S07]  /*7020*/  IMAD.WIDE R44, R208, 0x2, R44 ;  /* 0x00000002d02c7825 */ /* 0x000fce00078e022c */
[----:B-----5:R-:W-:Y:S01]  /*7030*/  HMMA.16816.F32.BF16 R68, R76, R80, R68 ;  /* 0x000000504c44723c */ /* 0x020fe20000041844 */
[----:B------:R-:W-:Y:S02]  /*7040*/  IMAD.MOV.U32 R22, RZ, RZ, R40 ;  /* 0x000000ffff167224 */ /* 0x000fe400078e0028 */
[----:B------:R-:W-:Y:S02]  /*7050*/  IMAD.MOV.U32 R9, RZ, RZ, R41 ;  /* 0x000000ffff097224 */ /* 0x000fe400078e0029 */
[----:B------:R-:W-:Y:S02]  /*7060*/  IMAD.MOV.U32 R40, RZ, RZ, R16 ;  /* 0x000000ffff287224 */ /* 0x000fe400078e0010 */
[----:B------:R-:W-:Y:S01]  /*7070*/  IMAD.MOV.U32 R41, RZ, RZ, R3 ;  /* 0x000000ffff297224 */ /* 0x000fe200078e0003 */
[----:B------:R-:W-:Y:S01]  /*7080*/  MOV R56, R154 ;  /* 0x0000009a00387202 */ /* 0x000fe20000000f00 */
[----:B------:R-:W-:Y:S01]  /*7090*/  IMAD.MOV.U32 R250, RZ, RZ, R194 ;  /* 0x000000fffffa7224 */ /* 0x000fe200078e00c2 */
[----:B------:R-:W-:Y:S01]  /*70a0*/  MOV R52, R142 ;  /* 0x0000008e00347202 */ /* 0x000fe20000000f00 */
[----:B------:R-:W-:-:S02]  /*70b0*/  IMAD.MOV.U32 R251, RZ, RZ, R187 ;  /* 0x000000fffffb7224 */ /* 0x000fc400078e00bb */
[----:B------:R-:W-:Y:S01]  /*70c0*/  IMAD.MOV.U32 R38, RZ, RZ, R48 ;  /* 0x000000ffff267224 */ /* 0x000fe200078e0030 */
[----:B------:R-:W-:Y:S01]  /*70d0*/  MOV R48, R32 ;  /* 0x0000002000307202 */ /* 0x000fe20000000f00 */
[----:B------:R-:W-:Y:S02]  /*70e0*/  IMAD.MOV.U32 R24, RZ, RZ, R44 ;  /* 0x000000ffff187224 */ /* 0x000fe400078e002c */
[----:B------:R-:W-:Y:S02]  /*70f0*/  IMAD.MOV.U32 R11, RZ, RZ, R45 ;  /* 0x000000ffff0b7224 */ /* 0x000fe400078e002d */
[----:B------:R-:W-:Y:S02]  /*7100*/  IMAD.MOV.U32 R25, RZ, RZ, R49 ;  /* 0x000000ffff197224 */ /* 0x000fe400078e0031 */
[----:B------:R-:W-:Y:S02]  /*7110*/  IMAD.MOV.U32 R44, RZ, RZ, R18 ;  /* 0x000000ffff2c7224 */ /* 0x000fe400078e0012 */
[----:B------:R-:W-:-:S02]  /*7120*/  IMAD.MOV.U32 R45, RZ, RZ, R5 ;  /* 0x000000ffff2d7224 */ /* 0x000fc400078e0005 */
[----:B------:R-:W-:-:S04]  /*7130*/  IMAD.WIDE R40, R208, 0x2, R40 ;  /* 0x00000002d0287825 */ /* 0x000fc800078e0228 */
[----:B------:R-:W-:Y:S02]  /*7140*/  IMAD.MOV.U32 R57, RZ, RZ, R139 ;  /* 0x000000ffff397224 */ /* 0x000fe400078e008b */
[----:B------:R-:W-:Y:S02]  /*7150*/  IMAD.MOV.U32 R53, RZ, RZ, R129 ;  /* 0x000000ffff357224 */ /* 0x000fe400078e0081 */
[----:B------:R-:W-:Y:S02]  /*7160*/  IMAD.MOV.U32 R49, RZ, RZ, R19 ;  /* 0x000000ffff317224 */ /* 0x000fe400078e0013 */
[----:B------:R-:W-:-:S04]  /*7170*/  IMAD.WIDE R250, R208, 0x2, R250 ;  /* 0x00000002d0fa7825 */ /* 0x000fc800078e02fa */
[----:B------:R-:W-:-:S04]  /*7180*/  IMAD.WIDE R44, R208, 0x2, R44 ;  /* 0x00000002d02c7825 */ /* 0x000fc800078e022c */
[----:B------:R-:W-:Y:S01]  /*7190*/  IMAD.MOV.U32 R16, RZ, RZ, R40 ;  /* 0x000000ffff107224 */ /* 0x000fe200078e0028 */
[----:B------:R-:W-:Y:S01]  /*71a0*/  MOV R40, R10 ;  /* 0x0000000a00287202 */ /* 0x000fe20000000f00 */
[----:B------:R-:W-:Y:S01]  /*71b0*/  IMAD.WIDE R56, R208, 0x2, R56 ;  /* 0x00000002d0387825 */ /* 0x000fe200078e0238 */
[----:B------:R-:W-:-:S03]  /*71c0*/  MOV R187, R251 ;  /* 0x000000fb00bb7202 */ /* 0x000fc60000000f00 */
[C---:B------:R-:W-:Y:S01]  /*71d0*/  IMAD.WIDE R52, R208.reuse, 0x2, R52 ;  /* 0x00000002d0347825 */ /* 0x040fe200078e0234 */
[----:B------:R-:W-:Y:S03]  /*71e0*/  HMMA.16816.F32.BF16 R84, R72, R42, R84 ;  /* 0x0000002a4854723c */ /* 0x000fe60000041854 */
[----:B------:R-:W-:-:S04]  /*71f0*/  IMAD.WIDE R48, R208, 0x2, R48 ;  /* 0x00000002d0307825 */ /* 0x000fc800078e0230 */
[----:B------:R-:W-:Y:S02]  /*7200*/  IMAD.MOV.U32 R3, RZ, RZ, R41 ;  /* 0x000000ffff037224 */ /* 0x000fe400078e0029 */
[----:B------:R-:W-:Y:S01]  /*7210*/  IMAD.MOV.U32 R41, RZ, RZ, R203 ;  /* 0x000000ffff297224 */ /* 0x000fe200078e00cb */
[----:B------:R-:W-:Y:S01]  /*7220*/  MOV R18, R44 ;  /* 0x0000002c00127202 */ /* 0x000fe20000000f00 */
[----:B------:R-:W-:Y:S01]  /*7230*/  IMAD.MOV.U32 R194, RZ, RZ, R250 ;  /* 0x000000ffffc27224 */ /* 0x000fe200078e00fa */
[----:B------:R-:W-:Y:S01]  /*7240*/  HMMA.16816.F32.BF16 R108, R72, R66, R108 ;  /* 0x00000042486c723c */ /* 0x000fe2000004186c */
[----:B------:R-:W-:Y:S02]  /*7250*/  IMAD.MOV.U32 R250, RZ, RZ, R192 ;  /* 0x000000fffffa7224 */ /* 0x000fe400078e00c0 */
[----:B------:R-:W-:Y:S02]  /*7260*/  IMAD.MOV.U32 R251, RZ, RZ, R183 ;  /* 0x000000fffffb7224 */ /* 0x000fe400078e00b7 */
[----:B------:R-:W-:-:S02]  /*7270*/  IMAD.MOV.U32 R154, RZ, RZ, R56 ;  /* 0x000000ffff9a7224 */ /* 0x000fc400078e0038 */
[----:B------:R-:W-:Y:S01]  /*7280*/  IMAD.MOV.U32 R139, RZ, RZ, R57 ;  /* 0x000000ffff8b7224 */ /* 0x000fe200078e0039 */
[C---:B------:R-:W-:Y:S01]  /*7290*/  HMMA.16816.F32.BF16 R104, R72.reuse, R62, R104 ;  /* 0x0000003e4868723c */ /* 0x040fe20000041868 */
[----:B------:R-:W-:Y:S02]  /*72a0*/  IMAD.MOV.U32 R142, RZ, RZ, R52 ;  /* 0x000000ffff8e7224 */ /* 0x000fe400078e0034 */
[----:B------:R-:W-:Y:S02]  /*72b0*/  IMAD.MOV.U32 R129, RZ, RZ, R53 ;  /* 0x000000ffff817224 */ /* 0x000fe400078e0035 */
[----:B------:R-:W-:Y:S02]  /*72c0*/  IMAD.MOV.U32 R32, RZ, RZ, R48 ;  /* 0x000000ffff207224 */ /* 0x000fe400078e0030 */
[----:B------:R-:W-:Y:S01]  /*72d0*/  IMAD.MOV.U32 R19, RZ, RZ, R49 ;  /* 0x000000ffff137224 */ /* 0x000fe200078e0031 */
[----:B------:R-:W-:Y:S01]  /*72e0*/  HMMA.16816.F32.BF16 R100, R72, R58, R100 ;  /* 0x0000003a4864723c */ /* 0x000fe20000041864 */
[----:B------:R-:W-:-:S02]  /*72f0*/  IMAD.MOV.U32 R5, RZ, RZ, R45 ;  /* 0x000000ffff057224 */ /* 0x000fc400078e002d */
[----:B------:R-:W-:Y:S02]  /*7300*/  IMAD.MOV.U32 R42, RZ, RZ, R6 ;  /* 0x000000ffff2a7224 */ /* 0x000fe400078e0006 */
[----:B------:R-:W-:Y:S02]  /*7310*/  IMAD.MOV.U32 R43, RZ, RZ, R201 ;  /* 0x000000ffff2b7224 */ /* 0x000fe400078e00c9 */
        /* <DEDUP_REMOVED lines=10> */
[----:B------:R-:W-:Y:S01]  /*73c0*/  IMAD.WIDE R40, R208, 0x2, R40 ;  /* 0x00000002d0287825 */ /* 0x000fe200078e0228 */
[----:B------:R-:W-:Y:S01]  /*73d0*/  HMMA.16816.F32.BF16 R68, R72, R82, R68 ;  /* 0x000000524844723c */ /* 0x000fe20000041844 */
[----:B------:R-:W-:-:S02]  /*73e0*/  UIADD3 UR5, UPT, UPT, UR5, -0x1, URZ ;  /* 0xffffffff05057890 */ /* 0x000fc4000fffe0ff */
[----:B------:R-:W-:-:S04]  /*73f0*/  IMAD.WIDE R250, R208, 0x2, R250 ;  /* 0x00000002d0fa7825 */ /* 0x000fc800078e02fa */
[----:B------:R-:W-:Y:S01]  /*7400*/  IMAD.WIDE R42, R208, 0x2, R42 ;  /* 0x00000002d02a7825 */ /* 0x000fe200078e022a */
[----:B------:R-:W-:-:S03]  /*7410*/  UISETP.NE.U32.AND UP0, UPT, UR5, URZ, UPT ;  /* 0x000000ff0500728c */ /* 0x000fc6000bf05070 */
[----:B------:R-:W-:-:S04]  /*7420*/  IMAD.WIDE R56, R208, 0x2, R56 ;  /* 0x00000002d0387825 */ /* 0x000fc800078e0238 */
[----:B------:R-:W-:-:S04]  /*7430*/  IMAD.WIDE R52, R208, 0x2, R52 ;  /* 0x00000002d0347825 */ /* 0x000fc800078e0234 */
[----:B------:R-:W-:-:S04]  /*7440*/  IMAD.WIDE R48, R208, 0x2, R48 ;  /* 0x00000002d0307825 */ /* 0x000fc800078e0230 */
[----:B------:R-:W-:-:S04]  /*7450*/  IMAD.WIDE R44, R208, 0x2, R44 ;  /* 0x00000002d02c7825 */ /* 0x000fc800078e022c */
[----:B------:R-:W-:Y:S02]  /*7460*/  IMAD.MOV.U32 R10, RZ, RZ, R40 ;  /* 0x000000ffff0a7224 */ /* 0x000fe400078e0028 */
[----:B------:R-:W-:Y:S02]  /*7470*/  IMAD.MOV.U32 R203, RZ, RZ, R41 ;  /* 0x000000ffffcb7224 */ /* 0x000fe400078e0029 */
[----:B------:R-:W-:Y:S02]  /*7480*/  IMAD.MOV.U32 R40, RZ, RZ, R4 ;  /* 0x000000ffff287224 */ /* 0x000fe400078e0004 */
[----:B------:R-:W-:Y:S01]  /*7490*/  IMAD.MOV.U32 R41, RZ, RZ, R200 ;  /* 0x000000ffff297224 */ /* 0x000fe200078e00c8 */
[----:B------:R-:W-:Y:S01]  /*74a0*/  MOV R183, R251 ;  /* 0x000000fb00b77202 */ /* 0x000fe20000000f00 */
        /* <DEDUP_REMOVED lines=9> */
[----:B------:R-:W-:Y:S01]  /*7540*/  HMMA.16816.F32.BF16 R88, R72, R46, R88 ;  /* 0x0000002e4858723c */ /* 0x000fe20000041858 */
        /* <DEDUP_REMOVED lines=23> */
[----:B------:R-:W-:-:S04]  /*76c0*/  IMAD.WIDE R42, R208, 0x2, R42 ;  /* 0x00000002d02a7825 */ /* 0x000fc800078e022a */
[----:B------:R-:W-:-:S04]  /*76d0*/  IMAD.WIDE R60, R208, 0x2, R60 ;  /* 0x00000002d03c7825 */ /* 0x000fc800078e023c */
[----:B------:R-:W-:-:S04]  /*76e0*/  IMAD.WIDE R56, R208, 0x2, R56 ;  /* 0x00000002d0387825 */ /* 0x000fc800078e0238 */
[----:B------:R-:W-:-:S04]  /*76f0*/  IMAD.WIDE R52, R208, 0x2, R52 ;  /* 0x00000002d0347825 */ /* 0x000fc800078e0234 */
[----:B------:R-:W-:-:S04]  /*7700*/  IMAD.WIDE R48, R208, 0x2, R48 ;  /* 0x00000002d0307825 */ /* 0x000fc800078e0230 */
[----:B------:R-:W-:-:S04]  /*7710*/  IMAD.WIDE R46, R208, 0x2, R46 ;  /* 0x00000002d02e7825 */ /* 0x000fc800078e022e */
[----:B------:R-:W-:-:S04]  /*7720*/  IMAD.WIDE R44, R208, 0x2, R44 ;  /* 0x00000002d02c7825 */ /* 0x000fc800078e022c */
[----:B------:R-:W-:Y:S01]  /*7730*/  IMAD.WIDE R40, R208, 0x2, R198 ;  /* 0x00000002d0287825 */ /* 0x000fe200078e02c6 */
[----:B------:R-:W-:Y:S02]  /*7740*/  MOV R179, R251 ;  /* 0x000000fb00b37202 */ /* 0x000fe40000000f00 */
        /* <DEDUP_REMOVED lines=14> */
[----:B------:R-:W-:Y:S01]  /*7830*/  IMAD.WIDE R146, R207, 0x2, R146 ;  /* 0x00000002cf927825 */ /* 0x000fe200078e0292 */
[----:B------:R-:W-:-:S03]  /*7840*/  UIADD3 UR8, UPT, UPT, UR8, -0x20, URZ ;  /* 0xffffffe008087890 */ /* 0x000fc6000fffe0ff */
[----:B------:R-:W-:Y:S02]  /*7850*/  IMAD.MOV.U32 R2, RZ, RZ, R42 ;  /* 0x000000ffff027224 */ /* 0x000fe400078e002a */
[----:B------:R-:W-:Y:S02]  /*7860*/  IMAD.MOV.U32 R198, RZ, RZ, R40 ;  /* 0x000000ffffc67224 */ /* 0x000fe400078e0028 */
[----:B------:R-:W-:Y:S01]  /*7870*/  IMAD.MOV.U32 R204, RZ, RZ, R41 ;  /* 0x000000ffffcc7224 */ /* 0x000fe200078e0029 */
[----:B------:R-:W-:Y:S06]  /*7880*/  BRA.U UP0, `(.L_x_2) ;  /* 0xffffffcd00bc7547 */ /* 0x000fec000b83ffff */
[----:B------:R-:W-:Y:S02]  /*7890*/  F2FP.BF16.F32.PACK_AB R4, R107, R111 ;  /* 0x0000006f6b04723e */ /* 0x000fe400000010ff */
[----:B------:R-:W-:Y:S02]  /*78a0*/  F2FP.BF16.F32.PACK_AB R8, R106, R110 ;  /* 0x0000006e6a08723e */ /* 0x000fe400000010ff */
[----:B------:R-:W-:Y:S02]  /*78b0*/  F2FP.BF16.F32.PACK_AB R12, R105, R109 ;  /* 0x0000006d690c723e */ /* 0x000fe400000010ff */
[----:B------:R-:W-:Y:S02]  /*78c0*/  F2FP.BF16.F32.PACK_AB R7, R71, R87 ;  /* 0x000000574707723e */ /* 0x000fe400000010ff */
[----:B------:R-:W-:Y:S02]  /*78d0*/  F2FP.BF16.F32.PACK_AB R6, R91, R95 ;  /* 0x0000005f5b06723e */ /* 0x000fe400000010ff */
[----:B------:R-:W-:-:S02]  /*78e0*/  F2FP.BF16.F32.PACK_AB R5, R99, R103 ;  /* 0x000000676305723e */ /* 0x000fc400000010ff */
        /* <DEDUP_REMOVED lines=9> */
[----:B------:R-:W-:-:S07]  /*7980*/  F2FP.BF16.F32.PACK_AB R104, R104, R108 ;  /* 0x0000006c6868723e */ /* 0x000fce00000010ff */
.L_x_1:
[----:B------:R-:W0:Y:S01]  /*7990*/  S2R R16, SR_TID.X ;  /* 0x0000000000107919 */ /* 0x000e220000002100 */
[----:B------:R-:W1:Y:S01]  /*79a0*/  S2UR UR5, SR_CgaCtaId ;  /* 0x00000000000579c3 */ /* 0x000e620000008800 */
[----:B------:R-:W-:Y:S01]  /*79b0*/  UMOV UR4, 0x400 ;  /* 0x0000040000047882 */ /* 0x000fe20000000000 */
[----:B------:R-:W2:Y:S06]  /*79c0*/  LDCU.128 UR12, c[0x0][0x390] ;  /* 0x00007200ff0c77ac */ /* 0x000eac0008000c00 */
[----:B------:R-:W3:Y:S08]  /*79d0*/  LDC R51, c[0x0][0x3b8] ;  /* 0x0000ee00ff337b82 */ /* 0x000ef00000000800 */
[----:B------:R-:W-:Y:S01]  /*79e0*/  BAR.SYNC.DEFER_BLOCKING 0x0 ;  /* 0x0000000000007b1d */ /* 0x000fe20000010000 */
[----:B--2---:R-:W-:Y:S01]  /*79f0*/  ISETP.GE.AND P0, PT, R196, UR14, PT ;  /* 0x0000000ec4007c0c */ /* 0x004fe2000bf06270 */
[----:B-1----:R-:W-:-:S04]  /*7a00*/  ULEA UR4, UR5, UR4, 0x18 ;  /* 0x0000000405047291 */ /* 0x002fc8000f8ec0ff */
[----:B------:R-:W1:Y:S01]  /*7a10*/  LDCU UR5, c[0x0][0x3b4] ;  /* 0x00007680ff0577ac */ /* 0x000e620008000800 */
[C---:B0-----:R-:W-:Y:S01]  /*7a20*/  IMAD.SHL.U32 R3, R16.reuse, 0x80, RZ ;  /* 0x0000008010037824 */ /* 0x041fe200078e00ff */
[----:B------:R-:W-:Y:S01]  /*7a30*/  SHF.R.U32.HI R24, RZ, 0x4, R16 ;  /* 0x00000004ff187819 */ /* 0x000fe20000011610 */
[C---:B------:R-:W-:Y:S02]  /*7a40*/  IMAD.SHL.U32 R0, R16.reuse, 0x4, RZ ;  /* 0x0000000410007824 */ /* 0x040fe400078e00ff */
[----:B------:R-:W-:Y:S01]  /*7a50*/  IMAD.SHL.U32 R2, R16, 0x200, RZ ;  /* 0x0000020010027824 */ /* 0x000fe200078e00ff */
[----:B------:R-:W-:Y:S02]  /*7a60*/  LOP3.LUT R3, R206, 0xc00, R3, 0xf8, !PT ;  /* 0x00000c00ce037812 */ /* 0x000fe400078ef803 */
[----:B------:R-:W-:Y:S02]  /*7a70*/  SGXT.U32 R24, R24, 0x2 ;  /* 0x000000021818781a */ /* 0x000fe40000000000 */
[----:B------:R-:W-:-:S02]  /*7a80*/  LOP3.LUT R0, R3, 0x70, R0, 0x78, !PT ;  /* 0x0000007003007812 */ /* 0x000fc400078e7800 */
[----:B------:R-:W-:Y:S02]  /*7a90*/  LOP3.LUT R3, R16, 0x1f, RZ, 0xc0, !PT ;  /* 0x0000001f10037812 */ /* 0x000fe400078ec0ff */
[----:B------:R-:W-:Y:S01]  /*7aa0*/  IADD3 R205, PT, PT, R0, UR4, R205 ;  /* 0x0000000400cd7c10 */ /* 0x000fe2000fffe0cd */
[----:B-1----:R-:W-:Y:S01]  /*7ab0*/  IMAD R196, R196, UR5, RZ ;  /* 0x00000005c4c47c24 */ /* 0x002fe2000f8e02ff */
[----:B------:R-:W-:Y:S02]  /*7ac0*/  LOP3.LUT R2, R2, 0xc00, RZ, 0xc0, !PT ;  /* 0x00000c0002027812 */ /* 0x000fe400078ec0ff */
[----:B------:R-:W-:Y:S01]  /*7ad0*/  LEA.HI R0, R16, R195, RZ, 0x1c ;  /* 0x000000c310007211 */ /* 0x000fe200078fe0ff */
[----:B------:R-:W-:Y:S01]  /*7ae0*/  STS.128 [R205], R104 ;  /* 0x00000068cd007388 */ /* 0x000fe20000000c00 */
[----:B------:R-:W-:Y:S01]  /*7af0*/  LOP3.LUT R26, R195, 0x78, R24, 0xfe, !PT ;  /* 0x00000078c31a7812 */ /* 0x000fe200078efe18 */
[----:B------:R-:W-:Y:S01]  /*7b00*/  IMAD R2, R3, 0x10, R2 ;  /* 0x0000001003027824 */ /* 0x000fe200078e0202 */
[C-C-:B------:R-:W-:Y:S01]  /*7b10*/  LOP3.LUT R3, R195.reuse, 0x74, R24.reuse, 0xfe, !PT ;  /* 0x00000074c3037812 */ /* 0x140fe200078efe18 */
[----:B------:R-:W-:Y:S01]  /*7b20*/  STS.128 [R205+0x100], R12 ;  /* 0x0001000ccd007388 */ /* 0x000fe20000000c00 */
[----:B------:R-:W-:-:S02]  /*7b30*/  LOP3.LUT R27, R195, 0x70, R24, 0xfe, !PT ;  /* 0x00000070c31b7812 */ /* 0x000fc400078efe18 */
[----:B------:R-:W-:Y:S01]  /*7b40*/  LOP3.LUT R20, R2, 0x20, R16, 0x78, !PT ;  /* 0x0000002002147812 */ /* 0x000fe200078e7810 */
[----:B------:R-:W-:Y:S01]  /*7b50*/  STS.128 [R205+0x80], R8 ;  /* 0x00008008cd007388 */ /* 0x000fe20000000c00 */
[C---:B------:R-:W-:Y:S02]  /*7b60*/  LOP3.LUT R2, R195.reuse, R24, RZ, 0xfc, !PT ;  /* 0x00000018c3027212 */ /* 0x040fe400078efcff */
[C-C-:B------:R-:W-:Y:S01]  /*7b70*/  LOP3.LUT R48, R195.reuse, 0x6c, R24.reuse, 0xfe, !PT ;  /* 0x0000006cc3307812 */ /* 0x140fe200078efe18 */
[----:B------:R0:W-:Y:S01]  /*7b80*/  STS.128 [R205+0x180], R4 ;  /* 0x00018004cd007388 */ /* 0x0001e20000000c00 */
[C-C-:B------:R-:W-:Y:S01]  /*7b90*/  LOP3.LUT R50, R195.reuse, 0x68, R24.reuse, 0xfe, !PT ;  /* 0x00000068c3327812 */ /* 0x140fe200078efe18 */
[----:B---3--:R-:W-:Y:S01]  /*7ba0*/  IMAD R44, R2, R51, RZ ;  /* 0x00000033022c7224 */ /* 0x008fe200078e02ff */
[C-C-:B------:R-:W-:Y:S01]  /*7bb0*/  LOP3.LUT R46, R195.reuse, 0x64, R24.reuse, 0xfe, !PT ;  /* 0x00000064c32e7812 */ /* 0x140fe200078efe18 */
[----:B------:R-:W-:Y:S01]  /*7bc0*/  BAR.SYNC.DEFER_BLOCKING 0x0 ;  /* 0x0000000000007b1d */ /* 0x000fe20000010000 */
[----:B------:R-:W-:-:S02]  /*7bd0*/  LOP3.LUT R52, R195, 0x60, R24, 0xfe, !PT ;  /* 0x00000060c3347812 */ /* 0x000fc400078efe18 */
[C-C-:B------:R-:W-:Y:S02]  /*7be0*/  LOP3.LUT R53, R195.reuse, 0x5c, R24.reuse, 0xfe, !PT ;  /* 0x0000005cc3357812 */ /* 0x140fe400078efe18 */
[C-C-:B------:R-:W-:Y:S02]  /*7bf0*/  LOP3.LUT R54, R195.reuse, 0x58, R24.reuse, 0xfe, !PT ;  /* 0x00000058c3367812 */ /* 0x140fe400078efe18 */
[C-C-:B------:R-:W-:Y:S02]  /*7c00*/  LOP3.LUT R28, R195.reuse, 0x54, R24.reuse, 0xfe, !PT ;  /* 0x00000054c31c7812 */ /* 0x140fe400078efe18 */
[C-C-:B------:R-:W-:Y:S02]  /*7c10*/  LOP3.LUT R29, R195.reuse, 0x50, R24.reuse, 0xfe, !PT ;  /* 0x00000050c31d7812 */ /* 0x140fe400078efe18 */
[----:B------:R-:W-:Y:S02]  /*7c20*/  LOP3.LUT R30, R195, 0x4c, R24, 0xfe, !PT ;  /* 0x0000004cc31e7812 */ /* 0x000fe400078efe18 */
[----:B0-----:R-:W-:-:S02]  /*7c30*/  LOP3.LUT R4, R20, 0x40, RZ, 0x3c, !PT ;  /* 0x0000004014047812 */ /* 0x001fc400078e3cff */
[C-C-:B------:R-:W-:Y:S02]  /*7c40*/  LOP3.LUT R31, R195.reuse, 0x48, R24.reuse, 0xfe, !PT ;  /* 0x00000048c31f7812 */ /* 0x140fe400078efe18 */
[C-C-:B------:R-:W-:Y:S02]  /*7c50*/  LOP3.LUT R32, R195.reuse, 0x44, R24.reuse, 0xfe, !PT ;  /* 0x00000044c3207812 */ /* 0x140fe400078efe18 */
[C-C-:B------:R-:W-:Y:S02]  /*7c60*/  LOP3.LUT R33, R195.reuse, 0x40, R24.reuse, 0xfe, !PT ;  /* 0x00000040c3217812 */ /* 0x140fe400078efe18 */
[C-C-:B------:R-:W-:Y:S02]  /*7c70*/  LOP3.LUT R34, R195.reuse, 0x38, R24.reuse, 0xfe, !PT ;  /* 0x00000038c3227812 */ /* 0x140fe400078efe18 */
[C-C-:B------:R-:W-:Y:S01]  /*7c80*/  LOP3.LUT R35, R195.reuse, 0x34, R24.reuse, 0xfe, !PT ;  /* 0x00000034c3237812 */ /* 0x140fe200078efe18 */
[----:B------:R-:W0:Y:S01]  /*7c90*/  LDS.128 R16, [R20+UR4] ;  /* 0x0000000414107984 */ /* 0x000e220008000c00 */
[----:B------:R-:W-:-:S02]  /*7ca0*/  LOP3.LUT R36, R195, 0x30, R24, 0xfe, !PT ;  /* 0x00000030c3247812 */ /* 0x000fc400078efe18 */
[C-C-:B------:R-:W-:Y:S01]  /*7cb0*/  LOP3.LUT R37, R195.reuse, 0x2c, R24.reuse, 0xfe, !PT ;  /* 0x0000002cc3257812 */ /* 0x140fe200078efe18 */
[----:B------:R-:W1:Y:S01]  /*7cc0*/  LDS.128 R12, [R4+UR4] ;  /* 0x00000004040c7984 */ /* 0x000e620008000c00 */
[C-C-:B------:R-:W-:Y:S02]  /*7cd0*/  LOP3.LUT R38, R195.reuse, 0x28, R24.reuse, 0xfe, !PT ;  /* 0x00000028c3267812 */ /* 0x140fe400078efe18 */
[C-C-:B------:R-:W-:Y:S01]  /*7ce0*/  LOP3.LUT R39, R195.reuse, 0x24, R24.reuse, 0xfe, !PT ;  /* 0x00000024c3277812 */ /* 0x140fe200078efe18 */
[----:B------:R2:W3:Y:S01]  /*7cf0*/  LDS.128 R8, [R20+UR4+0x200] ;  /* 0x0002000414087984 */ /* 0x0004e20008000c00 */
[C-C-:B------:R-:W-:Y:S02]  /*7d00*/  LOP3.LUT R40, R195.reuse, 0x20, R24.reuse, 0xfe, !PT ;  /* 0x00000020c3287812 */ /* 0x140fe400078efe18 */
[C-C-:B------:R-:W-:Y:S01]  /*7d10*/  LOP3.LUT R41, R195.reuse, 0x1c, R24.reuse, 0xfe, !PT ;  /* 0x0000001cc3297812 */ /* 0x140fe200078efe18 */
[----:B------:R-:W4:Y:S01]  /*7d20*/  LDS.128 R4, [R4+UR4+0x200] ;  /* 0x0002000404047984 */ /* 0x000f220008000c00 */
[----:B------:R-:W-:-:S02]  /*7d30*/  LOP3.LUT R42, R195, 0x18, R24, 0xfe, !PT ;  /* 0x00000018c32a7812 */ /* 0x000fc400078efe18 */
[C-C-:B------:R-:W-:Y:S02]  /*7d40*/  LOP3.LUT R43, R195.reuse, 0x14, R24.reuse, 0xfe, !PT ;  /* 0x00000014c32b7812 */ /* 0x140fe400078efe18 */
[C-C-:B------:R-:W-:Y:S02]  /*7d50*/  LOP3.LUT R25, R195.reuse, 0x10, R24.reuse, 0xfe, !PT ;  /* 0x00000010c3197812 */ /* 0x140fe400078efe18 */
[C-C-:B------:R-:W-:Y:S02]  /*7d60*/  LOP3.LUT R22, R195.reuse, 0xc, R24.reuse, 0xfe, !PT ;  /* 0x0000000cc3167812 */ /* 0x140fe400078efe18 */
[--C-:B------:R-:W-:Y:S02]  /*7d70*/  LOP3.LUT R21, R195, 0x8, R24.reuse, 0xfe, !PT ;  /* 0x00000008c3157812 */ /* 0x100fe400078efe18 */
[----:B------:R-:W-:Y:S01]  /*7d80*/  LEA R47, P2, R196, UR12, 0x1 ;  /* 0x0000000cc42f7c11 */ /* 0x000fe2000f8408ff */
[-C--:B------:R-:W-:Y:S01]  /*7d90*/  IMAD R45, R22, R51.reuse, RZ ;  /* 0x00000033162d7224 */ /* 0x080fe200078e02ff */
[----:B------:R-:W-:Y:S01]  /*7da0*/  ISETP.LT.AND P1, PT, R2, UR15, !P0 ;  /* 0x0000000f02007c0c */ /* 0x000fe2000c721270 */
[----:B------:R-:W-:Y:S01]  /*7db0*/  IMAD R23, R21, R51, RZ ;  /* 0x0000003315177224 */ /* 0x000fe200078e02ff */
[----:B------:R-:W-:-:S02]  /*7dc0*/  LOP3.LUT R195, R195, 0x4, R24, 0xfe, !PT ;  /* 0x00000004c3c37812 */ /* 0x000fc400078efe18 */
[----:B------:R-:W-:Y:S02]  /*7dd0*/  LEA.HI.X.SX32 R49, R196, UR13, 0x1, P2 ;  /* 0x0000000dc4317c11 */ /* 0x000fe400090f0eff */
[C---:B------:R-:W-:Y:S02]  /*7de0*/  LEA R2, P3, R44.reuse, R47, 0x1 ;  /* 0x0000002f2c027211 */ /* 0x040fe400078608ff */
[C---:B------:R-:W-:Y:S01]  /*7df0*/  ISETP.LT.AND P4, PT, R195.reuse, UR15, !P0 ;  /* 0x0000000fc3007c0c */ /* 0x040fe2000c781270 */
[----:B------:R-:W-:Y:S01]  /*7e00*/  IMAD R195, R195, R51, RZ ;  /* 0x00000033c3c37224 */ /* 0x000fe200078e02ff */
[----:B------:R-:W-:Y:S02]  /*7e10*/  ISETP.LT.AND P2, PT, R3, UR15, !P0 ;  /* 0x0000000f03007c0c */ /* 0x000fe4000c741270 */
[----:B------:R-:W-:Y:S01]  /*7e20*/  LEA.HI.X.SX32 R3, R44, R49, 0x1, P3 ;  /* 0x000000312c037211 */ /* 0x000fe200018f0eff */
[----:B------:R-:W-:Y:S01]  /*7e30*/  IMAD R44, R51, 0x20, R44 ;  /* 0x00000020332c7824 */ /* 0x000fe200078e022c */
[----:B------:R-:W-:-:S02]  /*7e40*/  ISETP.LT.AND P5, PT, R21, UR15, !P0 ;  /* 0x0000000f15007c0c */ /* 0x000fc4000c7a1270 */
[-C--:B--2---:R-:W-:Y:S01]  /*7e50*/  LEA R20, P6, R195, R47.reuse, 0x1 ;  /* 0x0000002fc3147211 */ /* 0x084fe200078c08ff */
[----:B0-----:R0:W-:Y:S01]  /*7e60*/  @P1 STG.E.U16 desc[UR10][R2.64], R16 ;  /* 0x0000001002001986 */ /* 0x0011e2000c10150a */
[----:B------:R-:W-:Y:S02]  /*7e70*/  ISETP.LT.AND P3, PT, R22, UR15, !P0 ;  /* 0x0000000f16007c0c */ /* 0x000fe4000c761270 */
[----:B------:R-:W-:Y:S02]  /*7e80*/  LEA R22, P1, R23, R47, 0x1 ;  /* 0x0000002f17167211 */ /* 0x000fe400078208ff */
[-C--:B------:R-:W-:Y:S02]  /*7e90*/  LEA.HI.X.SX32 R21, R195, R49.reuse, 0x1, P6 ;  /* 0x00000031c3157211 */ /* 0x080fe400030f0eff */
[----:B------:R-:W-:Y:S02]  /*7ea0*/  LEA.HI.X.SX32 R23, R23, R49, 0x1, P1 ;  /* 0x0000003117177211 */ /* 0x000fe400008f0eff */
[----:B------:R-:W-:Y:S01]  /*7eb0*/  ISETP.LT.AND P1, PT, R46, UR15, !P0 ;  /* 0x0000000f2e007c0c */ /* 0x000fe2000c721270 */
[----:B-1----:R1:W-:Y:S01]  /*7ec0*/  @P4 STG.E.U16 desc[UR10][R20.64], R12 ;  /* 0x0000000c14004986 */ /* 0x0023e2000c10150a */
[----:B------:R-:W-:Y:S01]  /*7ed0*/  LEA R24, P6, R45, R47, 0x1 ;  /* 0x0000002f2d187211 */ /* 0x000fe200078c08ff */
[C---:B------:R-:W-:Y:S01]  /*7ee0*/  IMAD R46, R25.reuse, R51, RZ ;  /* 0x00000033192e7224 */ /* 0x040fe200078e02ff */
[----:B------:R-:W-:Y:S01]  /*7ef0*/  ISETP.LT.AND P4, PT, R25, UR15, !P0 ;  /* 0x0000000f19007c0c */ /* 0x000fe2000c781270 */
[----:B---3--:R2:W-:Y:S01]  /*7f00*/  @P5 STG.E.U16 desc[UR10][R22.64], R8 ;  /* 0x0000000816005986 */ /* 0x0085e2000c10150a */
[----:B------:R-:W-:-:S02]  /*7f10*/  LEA.HI.X.SX32 R25, R45, R49, 0x1, P6 ;  /* 0x000000312d197211 */ /* 0x000fc400030f0eff */
[C---:B------:R-:W-:Y:S01]  /*7f20*/  ISETP.LT.AND P5, PT, R43.reuse, UR15, !P0 ;  /* 0x0000000f2b007c0c */ /* 0x040fe2000c7a1270 */
[----:B------:R-:W-:Y:S01]  /*7f30*/  IMAD R43, R43, R51, RZ ;  /* 0x000000332b2b7224 */ /* 0x000fe200078e02ff */
[----:B0-----:R-:W-:Y:S01]  /*7f40*/  LEA R2, P6, R46, R47, 0x1 ;  /* 0x0000002f2e027211 */ /* 0x001fe200078c08ff */
[----:B----4-:R0:W-:Y:S01]  /*7f50*/  @P3 STG.E.U16 desc[UR10][R24.64], R4 ;  /* 0x0000000418003986 */ /* 0x0101e2000c10150a */
[----:B------:R-:W-:Y:S02]  /*7f60*/  PRMT R16, R16, 0x7632, R16 ;  /* 0x0000763210107816 */ /* 0x000fe40000000010 */
[----:B------:R-:W-:Y:S02]  /*7f70*/  LEA.HI.X.SX32 R3, R46, R49, 0x1, P6 ;  /* 0x000000312e037211 */ /* 0x000fe400030f0eff */
[C---:B------:R-:W-:Y:S01]  /*7f80*/  ISETP.LT.AND P3, PT, R42.reuse, UR15, !P0 ;  /* 0x0000000f2a007c0c */ /* 0x040fe2000c761270 */
[----:B------:R-:W-:Y:S01]  /*7f90*/  IMAD R42, R42, R51, RZ ;  /* 0x000000332a2a7224 */ /* 0x000fe200078e02ff */
[----:B-1----:R-:W-:Y:S01]  /*7fa0*/  LEA R20, P6, R43, R47, 0x1 ;  /* 0x0000002f2b147211 */ /* 0x002fe200078c08ff */
[----:B------:R1:W-:Y:S01]  /*7fb0*/  @P4 STG.E.U16 desc[UR10][R2.64], R16 ;  /* 0x0000001002004986 */ /* 0x0003e2000c10150a */
[C---:B------:R-:W-:Y:S01]  /*7fc0*/  ISETP.LT.AND P4, PT, R41.reuse, UR15, !P0 ;  /* 0x0000000f29007c0c */ /* 0x040fe2000c781270 */
[----:B------:R-:W-:Y:S01]  /*7fd0*/  IMAD R41, R41, R51, RZ ;  /* 0x0000003329297224 */ /* 0x000fe200078e02ff */
[----:B------:R-:W-:-:S02]  /*7fe0*/  LEA.HI.X.SX32 R21, R43, R49, 0x1, P6 ;  /* 0x000000312b157211 */ /* 0x000fc400030f0eff */
[----:B--2---:R-:W-:Y:S02]  /*7ff0*/  LEA R22, P6, R42, R47, 0x1 ;  /* 0x0000002f2a167211 */ /* 0x004fe400078c08ff */
[----:B------:R-:W-:Y:S02]  /*8000*/  PRMT R12, R12, 0x7632, R12 ;  /* 0x000076320c0c7816 */ /* 0x000fe4000000000c */
[----:B------:R-:W-:Y:S02]  /*8010*/  LEA.HI.X.SX32 R23, R42, R49, 0x1, P6 ;  /* 0x000000312a177211 */ /* 0x000fe400030f0eff */
[C---:B0-----:R-:W-:Y:S01]  /*8020*/  LEA R24, P6, R41.reuse, R47, 0x1 ;  /* 0x0000002f29187211 */ /* 0x041fe200078c08ff */
[----:B------:R-:W-:Y:S01]  /*8030*/  @P5 STG.E.U16 desc[UR10][R20.64], R12 ;  /* 0x0000000c14005986 */ /* 0x000fe2000c10150a */
[----:B-1----:R-:W-:Y:S02]  /*8040*/  PRMT R3, R8, 0x7632, R3 ;  /* 0x0000763208037816 */ /* 0x002fe40000000003 */
[----:B------:R-:W-:-:S02]  /*8050*/  LEA.HI.X.SX32 R25, R41, R49, 0x1, P6 ;  /* 0x0000003129197211 */ /* 0x000fc400030f0eff */
[----:B------:R-:W-:Y:S01]  /*8060*/  PRMT R16, R4, 0x7632, R16 ;  /* 0x0000763204107816 */ /* 0x000fe20000000010 */
[----:B------:R0:W-:Y:S01]  /*8070*/  @P3 STG.E.U16 desc[UR10][R22.64], R3 ;  /* 0x0000000316003986 */ /* 0x0001e2000c10150a */
[----:B------:R-:W-:Y:S02]  /*8080*/  ISETP.LT.AND P5, PT, R40, UR15, !P0 ;  /* 0x0000000f28007c0c */ /* 0x000fe4000c7a1270 */
[----:B------:R-:W-:Y:S01]  /*8090*/  LEA R2, P6, R44, R47, 0x1 ;  /* 0x0000002f2c027211 */ /* 0x000fe200078c08ff */
[----:B------:R1:W-:Y:S01]  /*80a0*/  @P4 STG.E.U16 desc[UR10][R24.64], R16 ;  /* 0x0000001018004986 */ /* 0x0003e2000c10150a */
[----:B------:R-:W-:Y:S02]  /*80b0*/  LEA R4, R51, R44, 0x2 ;  /* 0x0000002c33047211 */ /* 0x000fe400078e10ff */
[----:B------:R-:W-:Y:S02]  /*80c0*/  ISETP.LT.AND P3, PT, R39, UR15, !P0 ;  /* 0x0000000f27007c0c */ /* 0x000fe4000c761270 */
[----:B------:R-:W-:Y:S01]  /*80d0*/  ISETP.LT.AND P4, PT, R38, UR15, !P0 ;  /* 0x0000000f26007c0c */ /* 0x000fe2000c781270 */
[----:B------:R-:W-:Y:S01]  /*80e0*/  IMAD R8, R51, 0x4, R4 ;  /* 0x0000000433087824 */ /* 0x000fe200078e0204 */
[----:B0-----:R-:W-:-:S02]  /*80f0*/  LEA.HI.X.SX32 R3, R44, R49, 0x1, P6 ;  /* 0x000000312c037211 */ /* 0x001fc400030f0eff */
[----:B------:R-:W-:-:S03]  /*8100*/  LEA R20, P6, R4, R47, 0x1 ;  /* 0x0000002f04147211 */ /* 0x000fc600078c08ff */
[----:B------:R0:W-:Y:S01]  /*8110*/  @P5 STG.E.U16 desc[UR10][R2.64], R17 ;  /* 0x0000001102005986 */ /* 0x0001e2000c10150a */
[----:B------:R-:W-:Y:S01]  /*8120*/  LEA.HI.X.SX32 R21, R4, R49, 0x1, P6 ;  /* 0x0000003104157211 */ /* 0x000fe200030f0eff */
[----:B------:R-:W-:Y:S01]  /*8130*/  IMAD R4, R51, 0x4, R8 ;  /* 0x0000000433047824 */ /* 0x000fe200078e0208 */
[C---:B------:R-:W-:Y:S02]  /*8140*/  LEA R22, P6, R8.reuse, R47, 0x1 ;  /* 0x0000002f08167211 */ /* 0x040fe400078c08ff */
[----:B------:R-:W-:Y:S01]  /*8150*/  ISETP.LT.AND P5, PT, R37, UR15, !P0 ;  /* 0x0000000f25007c0c */ /* 0x000fe2000c7a1270 */
[----:B------:R2:W-:Y:S01]  /*8160*/  @P3 STG.E.U16 desc[UR10][R20.64], R13 ;  /* 0x0000000d14003986 */ /* 0x0005e2000c10150a */
[----:B------:R-:W-:Y:S01]  /*8170*/  LEA.HI.X.SX32 R23, R8, R49, 0x1, P6 ;  /* 0x0000003108177211 */ /* 0x000fe200030f0eff */
[C---:B------:R-:W-:Y:S01]  /*8180*/  IMAD R8, R51.reuse, 0x4, R4 ;  /* 0x0000000433087824 */ /* 0x040fe200078e0204 */
[----:B-1----:R-:W-:Y:S02]  /*8190*/  LEA R24, P6, R4, R47, 0x1 ;  /* 0x0000002f04187211 */ /* 0x002fe400078c08ff */
[----:B------:R-:W-:Y:S01]  /*81a0*/  ISETP.LT.AND P3, PT, R36, UR15, !P0 ;  /* 0x0000000f24007c0c */ /* 0x000fe2000c761270 */
[----:B------:R-:W-:Y:S01]  /*81b0*/  @P4 STG.E.U16 desc[UR10][R22.64], R9 ;  /* 0x0000000916004986 */ /* 0x000fe2000c10150a */
[----:B------:R-:W-:Y:S01]  /*81c0*/  LEA.HI.X.SX32 R25, R4, R49, 0x1, P6 ;  /* 0x0000003104197211 */ /* 0x000fe200030f0eff */
[----:B------:R-:W-:Y:S01]  /*81d0*/  IMAD R12, R51, 0x4, R8 ;  /* 0x00000004330c7824 */ /* 0x000fe200078e0208 */
[----:B0-----:R-:W-:Y:S01]  /*81e0*/  LEA R2, P6, R8, R47, 0x1 ;  /* 0x0000002f08027211 */ /* 0x001fe200078c08ff */
[C---:B------:R-:W-:Y:S01]  /*81f0*/  VIADD R4, R0.reuse, 0x3c ;  /* 0x0000003c00047836 */ /* 0x040fe20000000000 */
[----:B------:R-:W-:Y:S01]  /*8200*/  ISETP.LT.AND P4, PT, R35, UR15, !P0 ;  /* 0x0000000f23007c0c */ /* 0x000fe2000c781270 */
[----:B------:R-:W-:Y:S01]  /*8210*/  @P5 STG.E.U16 desc[UR10][R24.64], R5 ;  /* 0x0000000518005986 */ /* 0x000fe2000c10150a */
[----:B------:R-:W-:Y:S01]  /*8220*/  PRMT R17, R17, 0x7632, R17 ;  /* 0x0000763211117816 */ /* 0x000fe20000000011 */
[----:B------:R-:W-:Y:S01]  /*8230*/  VIADD R0, R0, 0x7c ;  /* 0x0000007c00007836 */ /* 0x000fe20000000000 */
[----:B------:R-:W-:Y:S01]  /*8240*/  LEA.HI.X.SX32 R3, R8, R49, 0x1, P6 ;  /* 0x0000003108037211 */ /* 0x000fe200030f0eff */
[----:B------:R-:W-:Y:S01]  /*8250*/  IMAD R8, R51, 0x4, R12 ;  /* 0x0000000433087824 */ /* 0x000fe200078e020c */
[----:B------:R-:W-:Y:S01]  /*8260*/  LEA R16, P6, R12, R47, 0x1 ;  /* 0x0000002f0c107211 */ /* 0x000fe200078c08ff */
[----:B--2---:R-:W-:Y:S01]  /*8270*/  IMAD R21, R0, R51, RZ ;  /* 0x0000003300157224 */ /* 0x004fe200078e02ff */
[----:B------:R-:W-:Y:S01]  /*8280*/  ISETP.LT.AND P5, PT, R34, UR15, !P0 ;  /* 0x0000000f22007c0c */ /* 0x000fe2000c7a1270 */
[----:B------:R0:W-:Y:S01]  /*8290*/  @P3 STG.E.U16 desc[UR10][R2.64], R17 ;  /* 0x0000001102003986 */ /* 0x0001e2000c10150a */
[----:B------:R-:W-:-:S02]  /*82a0*/  PRMT R13, R13, 0x7632, R13 ;  /* 0x000076320d0d7816 */ /* 0x000fc4000000000d */
[C---:B------:R-:W-:Y:S01]  /*82b0*/  ISETP.LT.AND P3, PT, R4.reuse, UR15, !P0 ;  /* 0x0000000f04007c0c */ /* 0x040fe2000c761270 */
[----:B------:R-:W-:Y:S01]  /*82c0*/  IMAD R4, R4, R51, RZ ;  /* 0x0000003304047224 */ /* 0x000fe200078e02ff */
[----:B------:R-:W-:Y:S02]  /*82d0*/  PRMT R20, R5, 0x7632, R20 ;  /* 0x0000763205147816 */ /* 0x000fe40000000014 */
[----:B0-----:R-:W-:Y:S02]  /*82e0*/  LEA.HI.X.SX32 R17, R12, R49, 0x1, P6 ;  /* 0x000000310c117211 */ /* 0x001fe400030f0eff */
[----:B------:R-:W-:Y:S02]  /*82f0*/  LEA R12, P6, R8, R47, 0x1 ;  /* 0x0000002f080c7211 */ /* 0x000fe400078c08ff */
[----:B------:R-:W-:Y:S01]  /*8300*/  PRMT R3, R9, 0x7632, R3 ;  /* 0x0000763209037816 */ /* 0x000fe20000000003 */
[----:B------:R0:W-:Y:S01]  /*8310*/  @P4 STG.E.U16 desc[UR10][R16.64], R13 ;  /* 0x0000000d10004986 */ /* 0x0001e2000c10150a */
[----:B------:R-:W-:-:S02]  /*8320*/  ISETP.LT.AND P4, PT, R33, UR15, !P0 ;  /* 0x0000000f21007c0c */ /* 0x000fc4000c781270 */
[----:B0-----:R-:W-:Y:S01]  /*8330*/  LEA.HI.X.SX32 R13, R8, R49, 0x1, P6 ;  /* 0x00000031080d7211 */ /* 0x001fe200030f0eff */
[----:B------:R-:W-:Y:S01]  /*8340*/  IMAD R8, R51, 0x8, R8 ;  /* 0x0000000833087824 */ /* 0x000fe200078e0208 */
[----:B------:R-:W-:-:S03]  /*8350*/  LEA R2, P6, R4, R47, 0x1 ;  /* 0x0000002f04027211 */ /* 0x000fc600078c08ff */
[----:B------:R0:W-:Y:S01]  /*8360*/  @P5 STG.E.U16 desc[UR10][R12.64], R3 ;  /* 0x000000030c005986 */ /* 0x0001e2000c10150a */
[----:B------:R-:W-:Y:S02]  /*8370*/  LEA R9, R51, R8, 0x2 ;  /* 0x0000000833097211 */ /* 0x000fe400078e10ff */
[----:B------:R-:W-:-:S03]  /*8380*/  ISETP.LT.AND P5, PT, R32, UR15, !P0 ;  /* 0x0000000f20007c0c */ /* 0x000fc6000c7a1270 */
[----:B------:R-:W-:-:S04]  /*8390*/  IMAD R16, R51, 0x4, R9 ;  /* 0x0000000433107824 */ /* 0x000fc800078e0209 */
[----:B------:R-:W-:Y:S01]  /*83a0*/  IMAD R17, R51, 0x4, R16 ;  /* 0x0000000433117824 */ /* 0x000fe200078e0210 */
[----:B0-----:R-:W-:Y:S02]  /*83b0*/  LEA.HI.X.SX32 R3, R4, R49, 0x1, P6 ;  /* 0x0000003104037211 */ /* 0x001fe400030f0eff */
[----:B------:R-:W-:-:S03]  /*83c0*/  LEA R4, P6, R8, R47, 0x1 ;  /* 0x0000002f08047211 */ /* 0x000fc600078c08ff */
[----:B------:R0:W-:Y:S01]  /*83d0*/  @P3 STG.E.U16 desc[UR10][R2.64], R20 ;  /* 0x0000001402003986 */ /* 0x0001e2000c10150a */
[----:B------:R-:W-:Y:S02]  /*83e0*/  LEA.HI.X.SX32 R5, R8, R49, 0x1, P6 ;  /* 0x0000003108057211 */ /* 0x000fe400030f0eff */
[----:B------:R-:W-:Y:S02]  /*83f0*/  LEA R8, P6, R9, R47, 0x1 ;  /* 0x0000002f09087211 */ /* 0x000fe400078c08ff */
[----:B------:R-:W-:Y:S01]  /*8400*/  ISETP.LT.AND P3, PT, R31, UR15, !P0 ;  /* 0x0000000f1f007c0c */ /* 0x000fe2000c761270 */
[----:B------:R1:W-:Y:S01]  /*8410*/  @P4 STG.E.U16 desc[UR10][R4.64], R18 ;  /* 0x0000001204004986 */ /* 0x0003e2000c10150a */
[----:B------:R-:W-:Y:S02]  /*8420*/  LEA.HI.X.SX32 R9, R9, R49, 0x1, P6 ;  /* 0x0000003109097211 */ /* 0x000fe400030f0eff */
[----:B------:R-:W-:Y:S02]  /*8430*/  LEA R12, P6, R16, R47, 0x1 ;  /* 0x0000002f100c7211 */ /* 0x000fe400078c08ff */
[----:B------:R-:W-:Y:S01]  /*8440*/  ISETP.LT.AND P4, PT, R30, UR15, !P0 ;  /* 0x0000000f1e007c0c */ /* 0x000fe2000c781270 */
[----:B------:R2:W-:Y:S01]  /*8450*/  @P5 STG.E.U16 desc[UR10][R8.64], R14 ;  /* 0x0000000e08005986 */ /* 0x0005e2000c10150a */
[----:B------:R-:W-:Y:S01]  /*8460*/  LEA.HI.X.SX32 R13, R16, R49, 0x1, P6 ;  /* 0x00000031100d7211 */ /* 0x000fe200030f0eff */
[----:B------:R-:W-:Y:S01]  /*8470*/  IMAD R16, R51, 0x4, R17 ;  /* 0x0000000433107824 */ /* 0x000fe200078e0211 */
[----:B0-----:R-:W-:-:S02]  /*8480*/  LEA R2, P6, R17, R47, 0x1 ;  /* 0x0000002f11027211 */ /* 0x001fc400078c08ff */
[----:B------:R-:W-:Y:S01]  /*8490*/  ISETP.LT.AND P5, PT, R29, UR15, !P0 ;  /* 0x0000000f1d007c0c */ /* 0x000fe2000c7a1270 */
[----:B------:R0:W-:Y:S01]  /*84a0*/  @P3 STG.E.U16 desc[UR10][R12.64], R10 ;  /* 0x0000000a0c003986 */ /* 0x0001e2000c10150a */
[----:B------:R-:W-:Y:S01]  /*84b0*/  LEA.HI.X.SX32 R3, R17, R49, 0x1, P6 ;  /* 0x0000003111037211 */ /* 0x000fe200030f0eff */
[----:B------:R-:W-:Y:S01]  /*84c0*/  IMAD R17, R51, 0x4, R16 ;  /* 0x0000000433117824 */ /* 0x000fe200078e0210 */
[----:B-1----:R-:W-:Y:S02]  /*84d0*/  LEA R4, P6, R16, R47, 0x1 ;  /* 0x0000002f10047211 */ /* 0x002fe400078c08ff */
[----:B------:R-:W-:Y:S01]  /*84e0*/  ISETP.LT.AND P3, PT, R28, UR15, !P0 ;  /* 0x0000000f1c007c0c */ /* 0x000fe2000c761270 */
[----:B------:R1:W-:Y:S01]  /*84f0*/  @P4 STG.E.U16 desc[UR10][R2.64], R6 ;  /* 0x0000000602004986 */ /* 0x0003e2000c10150a */
[----:B------:R-:W-:Y:S02]  /*8500*/  LEA.HI.X.SX32 R5, R16, R49, 0x1, P6 ;  /* 0x0000003110057211 */ /* 0x000fe400030f0eff */
[----:B------:R-:W-:-:S02]  /*8510*/  PRMT R18, R18, 0x7632, R18 ;  /* 0x0000763212127816 */ /* 0x000fc40000000012 */
[----:B--2---:R-:W-:Y:S01]  /*8520*/  LEA R8, P6, R17, R47, 0x1 ;  /* 0x0000002f11087211 */ /* 0x004fe200078c08ff */
[----:B0-----:R-:W-:Y:S01]  /*8530*/  IMAD R13, R51, 0x4, R17 ;  /* 0x00000004330d7824 */ /* 0x001fe200078e0211 */
[----:B------:R-:W-:Y:S01]  /*8540*/  ISETP.LT.AND P4, PT, R54, UR15, !P0 ;  /* 0x0000000f36007c0c */ /* 0x000fe2000c781270 */
[----:B------:R0:W-:Y:S01]  /*8550*/  @P5 STG.E.U16 desc[UR10][R4.64], R18 ;  /* 0x0000001204005986 */ /* 0x0001e2000c10150a */
[----:B------:R-:W-:Y:S02]  /*8560*/  LEA.HI.X.SX32 R9, R17, R49, 0x1, P6 ;  /* 0x0000003111097211 */ /* 0x000fe400030f0eff */
[----:B------:R-:W-:Y:S02]  /*8570*/  LEA R12, P6, R13, R47, 0x1 ;  /* 0x0000002f0d0c7211 */ /* 0x000fe400078c08ff */
[----:B-1----:R-:W-:Y:S01]  /*8580*/  PRMT R3, R14, 0x7632, R3 ;  /* 0x000076320e037816 */ /* 0x002fe20000000003 */
[----:B------:R-:W-:Y:S01]  /*8590*/  IMAD R14, R51, 0x4, R13 ;  /* 0x00000004330e7824 */ /* 0x000fe200078e020d */
[----:B------:R-:W-:-:S02]  /*85a0*/  LEA.HI.X.SX32 R13, R13, R49, 0x1, P6 ;  /* 0x000000310d0d7211 */ /* 0x000fc400030f0eff */
[----:B------:R-:W-:Y:S01]  /*85b0*/  PRMT R16, R6, 0x7632, R16 ;  /* 0x0000763206107816 */ /* 0x000fe20000000010 */
[----:B------:R1:W-:Y:S01]  /*85c0*/  @P3 STG.E.U16 desc[UR10][R8.64], R3 ;  /* 0x0000000308003986 */ /* 0x0003e2000c10150a */
[----:B------:R-:W-:Y:S01]  /*85d0*/  LEA R2, P6, R14, R47, 0x1 ;  /* 0x0000002f0e027211 */ /* 0x000fe200078c08ff */
[----:B0-----:R-:W-:Y:S01]  /*85e0*/  IMAD R5, R51, 0x4, R14 ;  /* 0x0000000433057824 */ /* 0x001fe200078e020e */
[----:B------:R-:W-:Y:S02]  /*85f0*/  ISETP.LT.AND P5, PT, R53, UR15, !P0 ;  /* 0x0000000f35007c0c */ /* 0x000fe4000c7a1270 */
[----:B------:R-:W-:Y:S02]  /*8600*/  ISETP.LT.AND P3, PT, R52, UR15, !P0 ;  /* 0x0000000f34007c0c */ /* 0x000fe4000c761270 */
[----:B------:R-:W-:Y:S02]  /*8610*/  LEA R6, R51, R5, 0x2 ;  /* 0x0000000533067211 */ /* 0x000fe400078e10ff */
[----:B-1----:R-:W-:-:S03]  /*8620*/  PRMT R9, R10, 0x7632, R9 ;  /* 0x000076320a097816 */ /* 0x002fc60000000009 */
[----:B------:R-:W-:Y:S01]  /*8630*/  IMAD R10, R51, 0x4, R6 ;  /* 0x00000004330a7824 */ /* 0x000fe200078e0206 */
[----:B------:R-:W-:Y:S02]  /*8640*/  LEA.HI.X.SX32 R3, R14, R49, 0x1, P6 ;  /* 0x000000310e037211 */ /* 0x000fe400030f0eff */
[-C--:B------:R-:W-:Y:S01]  /*8650*/  LEA R8, P6, R6, R47.reuse, 0x1 ;  /* 0x0000002f06087211 */ /* 0x080fe200078c08ff */
[----:B------:R0:W-:Y:S01]  /*8660*/  @P4 STG.E.U16 desc[UR10][R12.64], R9 ;  /* 0x000000090c004986 */ /* 0x0001e2000c10150a */
[----:B------:R-:W-:-:S03]  /*8670*/  LEA R4, P4, R5, R47, 0x1 ;  /* 0x0000002f05047211 */ /* 0x000fc600078808ff */
[----:B------:R1:W-:Y:S01]  /*8680*/  @P5 STG.E.U16 desc[UR10][R2.64], R16 ;  /* 0x0000001002005986 */ /* 0x0003e2000c10150a */
[-C--:B------:R-:W-:Y:S02]  /*8690*/  LEA.HI.X.SX32 R5, R5, R49.reuse, 0x1, P4 ;  /* 0x0000003105057211 */ /* 0x080fe400020f0eff */
[----:B------:R-:W-:Y:S02]  /*86a0*/  ISETP.LT.AND P5, PT, R50, UR15, !P0 ;  /* 0x0000000f32007c0c */ /* 0x000fe4000c7a1270 */
[----:B------:R-:W-:Y:S01]  /*86b0*/  ISETP.LT.AND P4, PT, R48, UR15, !P0 ;  /* 0x0000000f30007c0c */ /* 0x000fe2000c781270 */
[----:B------:R-:W-:Y:S01]  /*86c0*/  @P3 STG.E.U16 desc[UR10][R4.64], R19 ;  /* 0x0000001304003986 */ /* 0x000fe2000c10150a */
[----:B0-----:R-:W-:Y:S01]  /*86d0*/  LEA.HI.X.SX32 R9, R6, R49, 0x1, P6 ;  /* 0x0000003106097211 */ /* 0x001fe200030f0eff */
[----:B------:R-:W-:-:S04]  /*86e0*/  IMAD R6, R51, 0x4, R10 ;  /* 0x0000000433067824 */ /* 0x000fc800078e020a */
[C---:B------:R-:W-:Y:S01]  /*86f0*/  IMAD R14, R51.reuse, 0x4, R6 ;  /* 0x00000004330e7824 */ /* 0x040fe200078e0206 */
[----:B------:R0:W-:Y:S01]  /*8700*/  @P1 STG.E.U16 desc[UR10][R8.64], R15 ;  /* 0x0000000f08001986 */ /* 0x0001e2000c10150a */
[-C--:B-1----:R-:W-:Y:S02]  /*8710*/  LEA R2, P1, R10, R47.reuse, 0x1 ;  /* 0x0000002f0a027211 */ /* 0x082fe400078208ff */
[C---:B------:R-:W-:Y:S01]  /*8720*/  IMAD R18, R51.reuse, 0x4, R14 ;  /* 0x0000000433127824 */ /* 0x040fe200078e020e */
[----:B------:R-:W-:Y:S02]  /*8730*/  LEA R12, P3, R6, R47, 0x1 ;  /* 0x0000002f060c7211 */ /* 0x000fe400078608ff */
[----:B------:R-:W-:Y:S01]  /*8740*/  LEA.HI.X.SX32 R3, R10, R49, 0x1, P1 ;  /* 0x000000310a037211 */ /* 0x000fe200008f0eff */
[----:B------:R-:W-:Y:S01]  /*8750*/  IMAD R10, R51, 0x4, R18 ;  /* 0x00000004330a7824 */ /* 0x000fe200078e0212 */
[----:B------:R-:W-:Y:S02]  /*8760*/  LEA R16, P1, R14, R47, 0x1 ;  /* 0x0000002f0e107211 */ /* 0x000fe400078208ff */
[-C--:B------:R-:W-:Y:S01]  /*8770*/  LEA.HI.X.SX32 R13, R6, R49.reuse, 0x1, P3 ;  /* 0x00000031060d7211 */ /* 0x080fe200018f0eff */
[----:B------:R1:W-:Y:S01]  /*8780*/  @P5 STG.E.U16 desc[UR10][R2.64], R11 ;  /* 0x0000000b02005986 */ /* 0x0003e2000c10150a */
[----:B------:R-:W-:-:S02]  /*8790*/  LEA.HI.X.SX32 R17, R14, R49, 0x1, P1 ;  /* 0x000000310e117211 */ /* 0x000fc400008f0eff */
[C---:B0-----:R-:W-:Y:S01]  /*87a0*/  LEA R8, P1, R10.reuse, R47, 0x1 ;  /* 0x0000002f0a087211 */ /* 0x041fe200078208ff */
[----:B------:R1:W-:Y:S01]  /*87b0*/  @P4 STG.E.U16 desc[UR10][R12.64], R7 ;  /* 0x000000070c004986 */ /* 0x0003e2000c10150a */
[----:B------:R-:W-:Y:S02]  /*87c0*/  ISETP.LT.AND P3, PT, R27, UR15, !P0 ;  /* 0x0000000f1b007c0c */ /* 0x000fe4000c761270 */
[----:B------:R-:W-:Y:S02]  /*87d0*/  LEA.HI.X.SX32 R9, R10, R49, 0x1, P1 ;  /* 0x000000310a097211 */ /* 0x000fe400008f0eff */
[----:B------:R-:W-:Y:S02]  /*87e0*/  ISETP.LT.AND P1, PT, R0, UR15, !P0 ;  /* 0x0000000f00007c0c */ /* 0x000fe4000c721270 */
[----:B------:R-:W-:Y:S02]  /*87f0*/  ISETP.LT.AND P0, PT, R26, UR15, !P0 ;  /* 0x0000000f1a007c0c */ /* 0x000fe4000c701270 */
[----:B------:R-:W-:-:S02]  /*8800*/  LEA R4, P6, R18, R47, 0x1 ;  /* 0x0000002f12047211 */ /* 0x000fc400078c08ff */
[----:B------:R-:W-:Y:S02]  /*8810*/  PRMT R19, R19, 0x7632, R19 ;  /* 0x0000763213137816 */ /* 0x000fe40000000013 */
[----:B------:R-:W-:Y:S02]  /*8820*/  LEA.HI.X.SX32 R5, R18, R49, 0x1, P6 ;  /* 0x0000003112057211 */ /* 0x000fe400030f0eff */
[----:B------:R-:W-:Y:S01]  /*8830*/  PRMT R15, R15, 0x7632, R15 ;  /* 0x000076320f0f7816 */ /* 0x000fe2000000000f */
[----:B------:R1:W-:Y:S01]  /*8840*/  @P3 STG.E.U16 desc[UR10][R16.64], R19 ;  /* 0x0000001310003986 */ /* 0x0003e2000c10150a */
[----:B------:R-:W-:Y:S02]  /*8850*/  PRMT R0, R11, 0x7632, R0 ;  /* 0x000076320b007816 */ /* 0x000fe40000000000 */
[C---:B------:R-:W-:Y:S01]  /*8860*/  LEA R20, P6, R21.reuse, R47, 0x1 ;  /* 0x0000002f15147211 */ /* 0x040fe200078c08ff */
[----:B------:R1:W-:Y:S03]  /*8870*/  @P2 STG.E.U16 desc[UR10][R4.64], R15 ;  /* 0x0000000f04002986 */ /* 0x0003e6000c10150a */
[----:B------:R-:W-:Y:S01]  /*8880*/  LEA.HI.X.SX32 R21, R21, R49, 0x1, P6 ;  /* 0x0000003115157211 */ /* 0x000fe200030f0eff */
[----:B------:R1:W-:Y:S01]  /*8890*/  @P0 STG.E.U16 desc[UR10][R8.64], R0 ;  /* 0x0000000008000986 */ /* 0x0003e2000c10150a */
[----:B------:R-:W-:Y:S07]  /*88a0*/  @!P1 EXIT ;  /* 0x000000000000994d */ /* 0x000fee0003800000 */
[----:B------:R-:W-:-:S05]  /*88b0*/  PRMT R10, R7, 0x7632, R10 ;  /* 0x00007632070a7816 */ /* 0x000fca000000000a */
[----:B------:R-:W-:Y:S01]  /*88c0*/  STG.E.U16 desc[UR10][R20.64], R10 ;  /* 0x0000000a14007986 */ /* 0x000fe2000c10150a */
[----:B------:R-:W-:Y:S05]  /*88d0*/  EXIT ;  /* 0x000000000000794d */ /* 0x000fea0003800000 */
.L_x_3:
[----:B------:R-:W-:-:S00]  /*88e0*/  BRA `(.L_x_3) ;  /* 0xfffffffc00fc7947 */ /* 0x000fc0000383ffff */
[----:B------:R-:W-:-:S00]  /*88f0*/  NOP ;  /* 0x0000000000007918 */ /* 0x000fc00000000000 */
        /* <DEDUP_REMOVED lines=8> */
.L_x_4:


//--------------------- .nv.shared.matmul_kernel  --------------------------
	.section	.nv.shared.matmul_kernel,"aw",@nobits
	.sectionflags	@""
	.align	16
	.zero		1024


//--------------------- .nv.shared.reserved.0     --------------------------
	.section	.nv.shared.reserved.0,"aw",@nobits
	.weak		__nv_reservedSMEM_offset_0_alias
	.size		__nv_reservedSMEM_offset_0_alias, 0, 64
	.other		__nv_reservedSMEM_offset_0_alias,@"STO_CUDA_RESERVED_SHARED STV_DEFAULT"
__nv_reservedSMEM_offset_0_alias:
	.zero		0
	.zero		64


//--------------------- .nv.constant0.matmul_kernel --------------------------
	.section	.nv.constant0.matmul_kernel,"a",@progbits
	.sectionflags	@""
	.align	4
.nv.constant0.matmul_kernel:
	.zero		976


//--------------------- SYMBOLS --------------------------

	.type		.nv.reservedSmem.offset0,@object
	.size		.nv.reservedSmem.offset0,0x4
	.type		.nv.reservedSmem.cap,@object
	.size		.nv.reservedSmem.cap,0x4
